	.headerflags	@"EF_CUDA_TEXMODE_UNIFIED EF_CUDA_64BIT_ADDRESS EF_CUDA_SM86 EF_CUDA_VIRTUAL_SM(EF_CUDA_SM86)"
	.elftype	@"ET_EXEC"


//--------------------- .nv.info                  --------------------------
	.section	.nv.info,"",@"SHT_CUDA_INFO"
	.align	4


	//----- nvinfo : EIATTR_REGCOUNT
	.align		4
        /*0000*/ 	.byte	0x04, 0x2f
        /*0002*/ 	.short	(.L_1 - .L_0)
	.align		4
.L_0:
        /*0004*/ 	.word	index@(triton_mm_plus_mm)
        /*0008*/ 	.word	0x00000080


	//----- nvinfo : EIATTR_MAX_STACK_SIZE
	.align		4
.L_1:
        /*000c*/ 	.byte	0x04, 0x23
        /*000e*/ 	.short	(.L_3 - .L_2)
	.align		4
.L_2:
        /*0010*/ 	.word	index@(triton_mm_plus_mm)
        /*0014*/ 	.word	0x00000000


	//----- nvinfo : EIATTR_MIN_STACK_SIZE
	.align		4
.L_3:
        /*0018*/ 	.byte	0x04, 0x12
        /*001a*/ 	.short	(.L_5 - .L_4)
	.align		4
.L_4:
        /*001c*/ 	.word	index@(triton_mm_plus_mm)
        /*0020*/ 	.word	0x00000000


	//----- nvinfo : EIATTR_FRAME_SIZE
	.align		4
.L_5:
        /*0024*/ 	.byte	0x04, 0x11
        /*0026*/ 	.short	(.L_7 - .L_6)
	.align		4
.L_6:
        /*0028*/ 	.word	index@(triton_mm_plus_mm)
        /*002c*/ 	.word	0x00000000
.L_7:


//--------------------- .nv.info.triton_mm_plus_mm --------------------------
	.section	.nv.info.triton_mm_plus_mm,"",@"SHT_CUDA_INFO"
	.align	4


	//----- nvinfo : EIATTR_CUDA_API_VERSION
	.align		4
        /*0000*/ 	.byte	0x04, 0x37
        /*0002*/ 	.short	(.L_9 - .L_8)
.L_8:
        /*0004*/ 	.word	0x0000007b


	//----- nvinfo : EIATTR_SW2861232_WAR
	.align		4
.L_9:
        /*0008*/ 	.byte	0x01, 0x35
	.zero		2


	//----- nvinfo : EIATTR_PARAM_CBANK
	.align		4
        /*000c*/ 	.byte	0x04, 0x0a
        /*000e*/ 	.short	(.L_11 - .L_10)
	.align		4
.L_10:
        /*0010*/ 	.word	index@(.nv.constant0.triton_mm_plus_mm)
        /*0014*/ 	.short	0x0160
        /*0016*/ 	.short	0x002c


	//----- nvinfo : EIATTR_CBANK_PARAM_SIZE
	.align		4
.L_11:
        /*0018*/ 	.byte	0x03, 0x19
        /*001a*/ 	.short	0x002c


	//----- nvinfo : EIATTR_KPARAM_INFO
	.align		4
        /*001c*/ 	.byte	0x04, 0x17
        /*001e*/ 	.short	(.L_13 - .L_12)
.L_12:
        /*0020*/ 	.word	0x00000000
        /*0024*/ 	.short	0x0005
        /*0026*/ 	.short	0x0028
        /*0028*/ 	.byte	0x00, 0xf0, 0x11, 0x00


	//----- nvinfo : EIATTR_KPARAM_INFO
	.align		4
.L_13:
        /*002c*/ 	.byte	0x04, 0x17
        /*002e*/ 	.short	(.L_15 - .L_14)
.L_14:
        /*0030*/ 	.word	0x00000000
        /*0034*/ 	.short	0x0004
        /*0036*/ 	.short	0x0020
        /*0038*/ 	.byte	0x00, 0xf0, 0x21, 0x00


	//----- nvinfo : EIATTR_KPARAM_INFO
	.align		4
.L_15:
        /*003c*/ 	.byte	0x04, 0x17
        /*003e*/ 	.short	(.L_17 - .L_16)
.L_16:
        /*0040*/ 	.word	0x00000000
        /*0044*/ 	.short	0x0003
        /*0046*/ 	.short	0x0018
        /*0048*/ 	.byte	0x00, 0xf0, 0x21, 0x00


	//----- nvinfo : EIATTR_KPARAM_INFO
	.align		4
.L_17:
        /*004c*/ 	.byte	0x04, 0x17
        /*004e*/ 	.short	(.L_19 - .L_18)
.L_18:
        /*0050*/ 	.word	0x00000000
        /*0054*/ 	.short	0x0002
        /*0056*/ 	.short	0x0010
        /*0058*/ 	.byte	0x00, 0xf0, 0x21, 0x00


	//----- nvinfo : EIATTR_KPARAM_INFO
	.align		4
.L_19:
        /*005c*/ 	.byte	0x04, 0x17
        /*005e*/ 	.short	(.L_21 - .L_20)
.L_20:
        /*0060*/ 	.word	0x00000000
        /*0064*/ 	.short	0x0001
        /*0066*/ 	.short	0x0008
        /*0068*/ 	.byte	0x00, 0xf0, 0x21, 0x00


	//----- nvinfo : EIATTR_KPARAM_INFO
	.align		4
.L_21:
        /*006c*/ 	.byte	0x04, 0x17
        /*006e*/ 	.short	(.L_23 - .L_22)
.L_22:
        /*0070*/ 	.word	0x00000000
        /*0074*/ 	.short	0x0000
        /*0076*/ 	.short	0x0000
        /*0078*/ 	.byte	0x00, 0xf0, 0x21, 0x00


	//----- nvinfo : EIATTR_MAXREG_COUNT
	.align		4
.L_23:
        /*007c*/ 	.byte	0x03, 0x1b
        /*007e*/ 	.short	0x00ff


	//----- nvinfo : EIATTR_EXIT_INSTR_OFFSETS
	.align		4
        /*0080*/ 	.byte	0x04, 0x1c
        /*0082*/ 	.short	(.L_25 - .L_24)


	//   ....[0]....
.L_24:
        /*0084*/ 	.word	0x00000020


	//   ....[1]....
        /*0088*/ 	.word	0x0000a690


	//   ....[2]....
        /*008c*/ 	.word	0x0000a6c0


	//----- nvinfo : EIATTR_MAX_THREADS
	.align		4
.L_25:
        /*0090*/ 	.byte	0x04, 0x05
        /*0092*/ 	.short	(.L_27 - .L_26)
.L_26:
        /*0094*/ 	.word	0x00000080
        /*0098*/ 	.word	0x00000001
        /*009c*/ 	.word	0x00000001
.L_27:


//--------------------- .nv.rel.action            --------------------------
	.section	.nv.rel.action,"",@"SHT_CUDA_RELOCINFO"
	.align	8
	.sectionentsize	8
        /*0000*/ 	.byte	0x73, 0x00, 0x00, 0x00, 0x00, 0x00, 0x00, 0x00, 0x00, 0x00, 0x00, 0x11, 0x25, 0x00, 0x05, 0x36


//--------------------- .nv.constant0.triton_mm_plus_mm --------------------------
	.section	.nv.constant0.triton_mm_plus_mm,"a",@progbits
	.align	4
.nv.constant0.triton_mm_plus_mm:
	.zero		396


//--------------------- .text.triton_mm_plus_mm   --------------------------
	.section	.text.triton_mm_plus_mm,"ax",@progbits
	.sectionflags	@"SHF_BARRIERS=1"
	.sectioninfo	@"SHI_REGISTERS=128"
	.align	128
        .global         triton_mm_plus_mm
        .type           triton_mm_plus_mm,@function
        .size           triton_mm_plus_mm,(.L_x_5 - triton_mm_plus_mm)
        .other          triton_mm_plus_mm,@"STO_CUDA_ENTRY STV_DEFAULT"
triton_mm_plus_mm:
.text.triton_mm_plus_mm:
[----:B------:R-:W-:-:S02]  /*0000*/  MOV R1, c[0x0][0x28] ;  /* 0x00000a0000017a02 */ /* 0x000fc40000000f00 */
[----:B------:R-:W-:-:S13]  /*0010*/  ISETP.NE.AND P0, PT, RZ, c[0x0][0x188], PT ;  /* 0x00006200ff007a0c */ /* 0x000fda0003f05270 */
[----:B------:R-:W-:Y:S05]  /*0020*/  @!P0 EXIT ;  /* 0x000000000000894d */ /* 0x000fea0003800000 */
[----:B------:R-:W1:Y:S01]  /*0030*/  S2R R11, SR_CTAID.X ;  /* 0x00000000000b7919 */ /* 0x000e620000002500 */
[----:B------:R-:W-:Y:S01]  /*0040*/  MOV R0, c[0x0][0x188] ;  /* 0x0000620000007a02 */ /* 0x000fe20000000f00 */
[----:B------:R-:W-:Y:S01]  /*0050*/  ULDC.64 UR4, c[0x0][0x118] ;  /* 0x0000460000047ab9 */ /* 0x000fe20000000a00 */
[----:B------:R-:W-:Y:S01]  /*0060*/  IABS R14, c[0x0][0x188] ;  /* 0x00006200000e7a13 */ /* 0x000fe20000000000 */
[----:B------:R-:W-:Y:S01]  /*0070*/  CS2R R70, SRZ ;  /* 0x0000000000467805 */ /* 0x000fe2000001ff00 */
[----:B------:R-:W-:Y:S01]  /*0080*/  IADD3 R0, R0, 0x3f, RZ ;  /* 0x0000003f00007810 */ /* 0x000fe20007ffe0ff */
[----:B------:R-:W-:Y:S01]  /*0090*/  CS2R R68, SRZ ;  /* 0x0000000000447805 */ /* 0x000fe2000001ff00 */
[----:B------:R-:W-:Y:S01]  /*00a0*/  MOV R99, RZ ;  /* 0x000000ff00637202 */ /* 0x000fe20000000f00 */
[----:B------:R-:W-:Y:S01]  /*00b0*/  CS2R R66, SRZ ;  /* 0x0000000000427805 */ /* 0x000fe2000001ff00 */
[----:B------:R-:W-:Y:S01]  /*00c0*/  SHF.R.S32.HI R3, RZ, 0x1f, R0 ;  /* 0x0000001fff037819 */ /* 0x000fe20000011400 */
[----:B------:R-:W-:Y:S01]  /*00d0*/  CS2R R64, SRZ ;  /* 0x0000000000407805 */ /* 0x000fe2000001ff00 */
[----:B------:R-:W-:Y:S01]  /*00e0*/  MOV R109, RZ ;  /* 0x000000ff006d7202 */ /* 0x000fe20000000f00 */
[----:B------:R-:W-:Y:S01]  /*00f0*/  CS2R R56, SRZ ;  /* 0x0000000000387805 */ /* 0x000fe2000001ff00 */
[----:B------:R-:W-:Y:S01]  /*0100*/  LEA.HI R3, R3, R0, RZ, 0x6 ;  /* 0x0000000003037211 */ /* 0x000fe200078f30ff */
[----:B------:R-:W-:Y:S01]  /*0110*/  CS2R R58, SRZ ;  /* 0x00000000003a7805 */ /* 0x000fe2000001ff00 */
[----:B------:R-:W-:Y:S01]  /*0120*/  MOV R103, RZ ;  /* 0x000000ff00677202 */ /* 0x000fe20000000f00 */
[----:B------:R-:W-:Y:S01]  /*0130*/  CS2R R76, SRZ ;  /* 0x00000000004c7805 */ /* 0x000fe2000001ff00 */
[----:B------:R-:W-:Y:S01]  /*0140*/  MOV R107, RZ ;  /* 0x000000ff006b7202 */ /* 0x000fe20000000f00 */
[----:B------:R-:W-:Y:S01]  /*0150*/  CS2R R26, SRZ ;  /* 0x00000000001a7805 */ /* 0x000fe2000001ff00 */
[----:B------:R-:W-:-:S02]  /*0160*/  MOV R101, RZ ;  /* 0x000000ff00657202 */ /* 0x000fc40000000f00 */
[----:B------:R-:W-:Y:S02]  /*0170*/  MOV R105, RZ ;  /* 0x000000ff00697202 */ /* 0x000fe40000000f00 */
[----:B------:R-:W-:Y:S02]  /*0180*/  MOV R87, RZ ;  /* 0x000000ff00577202 */ /* 0x000fe40000000f00 */
[----:B-1----:R-:W-:Y:S02]  /*0190*/  SHF.R.S32.HI R2, RZ, 0x1f, R11 ;  /* 0x0000001fff027819 */ /* 0x002fe4000001140b */
[-C--:B------:R-:W-:Y:S02]  /*01a0*/  IABS R8, R11.reuse ;  /* 0x0000000b00087213 */ /* 0x080fe40000000000 */
[----:B------:R-:W-:Y:S02]  /*01b0*/  LEA.HI R2, R2, R11, RZ, 0x3 ;  /* 0x0000000b02027211 */ /* 0x000fe400078f18ff */
[----:B------:R-:W-:-:S02]  /*01c0*/  ISETP.GE.AND P1, PT, R11, RZ, PT ;  /* 0x000000ff0b00720c */ /* 0x000fc40003f26270 */
[----:B------:R-:W-:Y:S02]  /*01d0*/  LOP3.LUT R0, R2, 0xfffffff8, RZ, 0xc0, !PT ;  /* 0xfffffff802007812 */ /* 0x000fe400078ec0ff */
[----:B------:R-:W-:Y:S02]  /*01e0*/  MOV R89, RZ ;  /* 0x000000ff00597202 */ /* 0x000fe40000000f00 */
[----:B------:R-:W-:-:S04]  /*01f0*/  LEA.HI.SX32 R3, R3, -R0, 0x1a ;  /* 0x8000000003037211 */ /* 0x000fc800078fd2ff */
[----:B------:R-:W-:-:S04]  /*0200*/  IMNMX R5, R3, 0x8, PT ;  /* 0x0000000803057817 */ /* 0x000fc80003800200 */
[-C--:B------:R-:W-:Y:S02]  /*0210*/  IABS R15, R5.reuse ;  /* 0x00000005000f7213 */ /* 0x080fe40000000000 */
[----:B------:R-:W-:Y:S02]  /*0220*/  IABS R9, R5 ;  /* 0x0000000500097213 */ /* 0x000fe40000000000 */
[----:B------:R-:W1:Y:S02]  /*0230*/  I2F.RP R4, R15 ;  /* 0x0000000f00047306 */ /* 0x000e640000209400 */
[----:B------:R-:W-:Y:S02]  /*0240*/  IADD3 R13, RZ, -R9, RZ ;  /* 0x80000009ff0d7210 */ /* 0x000fe40007ffe0ff */
[----:B------:R-:W-:-:S04]  /*0250*/  LOP3.LUT R9, RZ, R5, RZ, 0x33, !PT ;  /* 0x00000005ff097212 */ /* 0x000fc800078e33ff */
[----:B-1----:R-:W1:Y:S02]  /*0260*/  MUFU.RCP R4, R4 ;  /* 0x0000000400047308 */ /* 0x002e640000001000 */
[----:B-1----:R-:W-:Y:S02]  /*0270*/  IADD3 R2, R4, 0xffffffe, RZ ;  /* 0x0ffffffe04027810 */ /* 0x002fe40007ffe0ff */
[----:B------:R-:W1:Y:S04]  /*0280*/  S2R R4, SR_TID.X ;  /* 0x0000000000047919 */ /* 0x000e680000002100 */
[----:B------:R2:W3:Y:S02]  /*0290*/  F2I.FTZ.U32.TRUNC.NTZ R3, R2 ;  /* 0x0000000200037305 */ /* 0x0004e4000021f000 */
[----:B--2---:R-:W-:-:S02]  /*02a0*/  MOV R2, RZ ;  /* 0x000000ff00027202 */ /* 0x004fc40000000f00 */
[----:B---3--:R-:W-:-:S05]  /*02b0*/  IADD3 R6, RZ, -R3, RZ ;  /* 0x80000003ff067210 */ /* 0x008fca0007ffe0ff */
[----:B------:R-:W-:Y:S01]  /*02c0*/  IMAD R7, R6, R15, RZ ;  /* 0x0000000f06077224 */ /* 0x000fe200078e02ff */
[----:B-1----:R-:W-:Y:S02]  /*02d0*/  SHF.R.U32.HI R10, RZ, 0x3, R4 ;  /* 0x00000003ff0a7819 */ /* 0x002fe40000011604 */
[----:B------:R-:W-:Y:S01]  /*02e0*/  SHF.L.U32 R28, R4, 0x2, RZ ;  /* 0x00000002041c7819 */ /* 0x000fe200000006ff */
[----:B------:R-:W-:Y:S01]  /*02f0*/  IMAD.HI.U32 R6, R3, R7, R2 ;  /* 0x0000000703067227 */ /* 0x000fe200078e0002 */
[----:B------:R-:W-:Y:S01]  /*0300*/  MOV R3, R8 ;  /* 0x0000000800037202 */ /* 0x000fe20000000f00 */
[----:B------:R-:W1:Y:S01]  /*0310*/  I2F.RP R7, R14 ;  /* 0x0000000e00077306 */ /* 0x000e620000209400 */
[----:B------:R-:W-:Y:S02]  /*0320*/  SGXT.U32 R10, R10, 0x4 ;  /* 0x000000040a0a781a */ /* 0x000fe40000000000 */
[----:B------:R-:W-:Y:S01]  /*0330*/  SHF.L.U32 R79, R4, 0x5, RZ ;  /* 0x00000005044f7819 */ /* 0x000fe200000006ff */
[----:B------:R-:W-:Y:S01]  /*0340*/  IMAD.HI.U32 R2, R6, R3, RZ ;  /* 0x0000000306027227 */ /* 0x000fe200078e00ff */
[----:B------:R-:W-:-:S02]  /*0350*/  LOP3.LUT R82, R10, 0x10, RZ, 0xfc, !PT ;  /* 0x000000100a527812 */ /* 0x000fc400078efcff */
[----:B------:R-:W-:Y:S01]  /*0360*/  LOP3.LUT R81, R10, 0x20, RZ, 0xfc, !PT ;  /* 0x000000200a517812 */ /* 0x000fe200078efcff */
[----:B------:R-:W-:Y:S01]  /*0370*/  IMAD R2, R2, R13, R3 ;  /* 0x0000000d02027224 */ /* 0x000fe200078e0203 */
[----:B------:R-:W-:Y:S02]  /*0380*/  LOP3.LUT R80, R10, 0x30, RZ, 0xfc, !PT ;  /* 0x000000300a507812 */ /* 0x000fe400078efcff */
[----:B------:R-:W-:Y:S02]  /*0390*/  LOP3.LUT R78, R28, 0x3c, RZ, 0xc0, !PT ;  /* 0x0000003c1c4e7812 */ /* 0x000fe400078ec0ff */
[----:B------:R-:W-:Y:S02]  /*03a0*/  ISETP.GT.U32.AND P0, PT, R15, R2, PT ;  /* 0x000000020f00720c */ /* 0x000fe40003f04070 */
[----:B------:R-:W-:Y:S01]  /*03b0*/  LOP3.LUT R79, R79, 0x3e00, RZ, 0xc0, !PT ;  /* 0x00003e004f4f7812 */ /* 0x000fe200078ec0ff */
[----:B-1----:R-:W1:Y:S01]  /*03c0*/  MUFU.RCP R7, R7 ;  /* 0x0000000700077308 */ /* 0x002e620000001000 */
[----:B------:R-:W-:-:S09]  /*03d0*/  LEA R78, R78, 0x2000, 0x7 ;  /* 0x000020004e4e7811 */ /* 0x000fd200078e38ff */
[----:B------:R-:W-:-:S04]  /*03e0*/  @!P0 IADD3 R2, R2, -R15, RZ ;  /* 0x8000000f02028210 */ /* 0x000fc80007ffe0ff */
[----:B------:R-:W-:Y:S02]  /*03f0*/  ISETP.GT.U32.AND P0, PT, R15, R2, PT ;  /* 0x000000020f00720c */ /* 0x000fe40003f04070 */
[----:B-1----:R-:W-:-:S06]  /*0400*/  IADD3 R3, R7, 0xffffffe, RZ ;  /* 0x0ffffffe07037810 */ /* 0x002fcc0007ffe0ff */
[----:B------:R-:W1:Y:S05]  /*0410*/  F2I.FTZ.U32.TRUNC.NTZ R3, R3 ;  /* 0x0000000300037305 */ /* 0x000e6a000021f000 */
[----:B------:R-:W-:Y:S02]  /*0420*/  @!P0 IADD3 R2, R2, -R15, RZ ;  /* 0x8000000f02028210 */ /* 0x000fe40007ffe0ff */
[----:B------:R-:W-:Y:S02]  /*0430*/  ISETP.NE.AND P0, PT, R5, RZ, PT ;  /* 0x000000ff0500720c */ /* 0x000fe40003f05270 */
[----:B------:R-:W-:-:S04]  /*0440*/  @!P1 IADD3 R2, -R2, RZ, RZ ;  /* 0x000000ff02029210 */ /* 0x000fc80007ffe1ff */
[----:B------:R-:W-:Y:S02]  /*0450*/  SEL R7, R9, R2, !P0 ;  /* 0x0000000209077207 */ /* 0x000fe40004000000 */
[----:B------:R-:W-:Y:S02]  /*0460*/  MOV R2, RZ ;  /* 0x000000ff00027202 */ /* 0x000fe40000000f00 */
[C---:B------:R-:W-:Y:S02]  /*0470*/  IADD3 R17, R0.reuse, R7, RZ ;  /* 0x0000000700117210 */ /* 0x040fe40007ffe0ff */
[----:B-1----:R-:W-:Y:S02]  /*0480*/  IADD3 R19, RZ, -R3, RZ ;  /* 0x80000003ff137210 */ /* 0x002fe40007ffe0ff */
[----:B------:R-:W-:Y:S02]  /*0490*/  SHF.L.U32 R17, R17, 0x6, RZ ;  /* 0x0000000611117819 */ /* 0x000fe400000006ff */
[----:B------:R-:W-:Y:S01]  /*04a0*/  IADD3 R0, -R0, R11, RZ ;  /* 0x0000000b00007210 */ /* 0x000fe20007ffe1ff */
[----:B------:R-:W-:Y:S01]  /*04b0*/  IMAD R7, R19, R14, RZ ;  /* 0x0000000e13077224 */ /* 0x000fe200078e02ff */
[----:B------:R-:W-:-:S02]  /*04c0*/  LOP3.LUT R22, R17, R10, RZ, 0xfc, !PT ;  /* 0x0000000a11167212 */ /* 0x000fc400078efcff */
[----:B------:R-:W-:Y:S01]  /*04d0*/  LOP3.LUT R23, R17, 0x10, R10, 0xfe, !PT ;  /* 0x0000001011177812 */ /* 0x000fe200078efe0a */
[----:B------:R-:W-:Y:S01]  /*04e0*/  IMAD.HI.U32 R3, R3, R7, R2 ;  /* 0x0000000703037227 */ /* 0x000fe200078e0002 */
[C-C-:B------:R-:W-:Y:S02]  /*04f0*/  LOP3.LUT R24, R17.reuse, 0x20, R10.reuse, 0xfe, !PT ;  /* 0x0000002011187812 */ /* 0x140fe400078efe0a */
[----:B------:R-:W-:Y:S02]  /*0500*/  IABS R12, R22 ;  /* 0x00000016000c7213 */ /* 0x000fe40000000000 */
[----:B------:R-:W-:Y:S02]  /*0510*/  LOP3.LUT R25, R17, 0x30, R10, 0xfe, !PT ;  /* 0x0000003011197812 */ /* 0x000fe400078efe0a */
[----:B------:R-:W-:Y:S01]  /*0520*/  IABS R16, R23 ;  /* 0x0000001700107213 */ /* 0x000fe20000000000 */
[----:B------:R-:W-:Y:S01]  /*0530*/  IMAD.HI.U32 R2, R3, R12, RZ ;  /* 0x0000000c03027227 */ /* 0x000fe200078e00ff */
[----:B------:R-:W-:-:S02]  /*0540*/  IABS R11, R0 ;  /* 0x00000000000b7213 */ /* 0x000fc40000000000 */
[----:B------:R-:W-:Y:S01]  /*0550*/  IABS R18, R24 ;  /* 0x0000001800127213 */ /* 0x000fe20000000000 */
[----:B------:R-:W-:Y:S01]  /*0560*/  IMAD.HI.U32 R7, R3, R16, RZ ;  /* 0x0000001003077227 */ /* 0x000fe200078e00ff */
[----:B------:R-:W-:Y:S02]  /*0570*/  IABS R20, R25 ;  /* 0x0000001900147213 */ /* 0x000fe40000000000 */
[----:B------:R-:W-:Y:S01]  /*0580*/  IADD3 R19, -R2, RZ, RZ ;  /* 0x000000ff02137210 */ /* 0x000fe20007ffe1ff */
[----:B------:R-:W-:Y:S01]  /*0590*/  IMAD.HI.U32 R8, R6, R11, RZ ;  /* 0x0000000b06087227 */ /* 0x000fe200078e00ff */
[----:B------:R-:W-:Y:S02]  /*05a0*/  IADD3 R21, -R7, RZ, RZ ;  /* 0x000000ff07157210 */ /* 0x000fe40007ffe1ff */
[----:B------:R-:W-:Y:S01]  /*05b0*/  LOP3.LUT R0, R0, R5, RZ, 0x3c, !PT ;  /* 0x0000000500007212 */ /* 0x000fe200078e3cff */
[----:B------:R-:W-:-:S04]  /*05c0*/  IMAD.HI.U32 R6, R3, R18, RZ ;  /* 0x0000001203067227 */ /* 0x000fc800078e00ff */
[----:B------:R-:W-:-:S04]  /*05d0*/  IMAD.HI.U32 R3, R3, R20, RZ ;  /* 0x0000001403037227 */ /* 0x000fc800078e00ff */
[----:B------:R-:W-:Y:S01]  /*05e0*/  IMAD R2, R8, R13, R11 ;  /* 0x0000000d08027224 */ /* 0x000fe200078e020b */
[----:B------:R-:W-:Y:S01]  /*05f0*/  IADD3 R13, -R6, RZ, RZ ;  /* 0x000000ff060d7210 */ /* 0x000fe20007ffe1ff */
[C---:B------:R-:W-:Y:S01]  /*0600*/  IMAD R7, R14.reuse, R19, R12 ;  /* 0x000000130e077224 */ /* 0x040fe200078e020c */
[----:B------:R-:W-:Y:S01]  /*0610*/  IADD3 R3, -R3, RZ, RZ ;  /* 0x000000ff03037210 */ /* 0x000fe20007ffe1ff */
[C---:B------:R-:W-:Y:S01]  /*0620*/  IMAD R11, R14.reuse, R21, R16 ;  /* 0x000000150e0b7224 */ /* 0x040fe200078e0210 */
[----:B------:R-:W-:Y:S01]  /*0630*/  ISETP.GT.U32.AND P1, PT, R15, R2, PT ;  /* 0x000000020f00720c */ /* 0x000fe20003f24070 */
[C---:B------:R-:W-:Y:S01]  /*0640*/  IMAD R12, R14.reuse, R13, R18 ;  /* 0x0000000d0e0c7224 */ /* 0x040fe200078e0212 */
[C---:B------:R-:W-:Y:S01]  /*0650*/  ISETP.GT.U32.AND P3, PT, R14.reuse, R7, PT ;  /* 0x000000070e00720c */ /* 0x040fe20003f64070 */
[C---:B------:R-:W-:Y:S01]  /*0660*/  IMAD R13, R14.reuse, R3, R20 ;  /* 0x000000030e0d7224 */ /* 0x040fe200078e0214 */
[C---:B------:R-:W-:Y:S01]  /*0670*/  ISETP.GT.U32.AND P5, PT, R14.reuse, R11, PT ;  /* 0x0000000b0e00720c */ /* 0x040fe20003fa4070 */
[----:B------:R-:W-:Y:S01]  /*0680*/  CS2R R20, SRZ ;  /* 0x0000000000147805 */ /* 0x000fe2000001ff00 */
[----:B------:R-:W-:-:S02]  /*0690*/  ISETP.GT.U32.AND P2, PT, R14, R12, PT ;  /* 0x0000000c0e00720c */ /* 0x000fc40003f44070 */
[----:B------:R-:W-:Y:S02]  /*06a0*/  ISETP.GT.U32.AND P4, PT, R14, R13, PT ;  /* 0x0000000d0e00720c */ /* 0x000fe40003f84070 */
[----:B------:R-:W-:-:S03]  /*06b0*/  LOP3.LUT R16, R28, 0x1c, RZ, 0xc0, !PT ;  /* 0x0000001c1c107812 */ /* 0x000fc600078ec0ff */
[-C--:B------:R-:W-:Y:S02]  /*06c0*/  @!P1 IADD3 R2, R2, -R15.reuse, RZ ;  /* 0x8000000f02029210 */ /* 0x080fe40007ffe0ff */
[-C--:B------:R-:W-:Y:S02]  /*06d0*/  @!P3 IADD3 R7, R7, -R14.reuse, RZ ;  /* 0x8000000e0707b210 */ /* 0x080fe40007ffe0ff */
[-C--:B------:R-:W-:Y:S02]  /*06e0*/  @!P5 IADD3 R11, R11, -R14.reuse, RZ ;  /* 0x8000000e0b0bd210 */ /* 0x080fe40007ffe0ff */
[----:B------:R-:W-:Y:S02]  /*06f0*/  ISETP.GE.U32.AND P3, PT, R2, R15, PT ;  /* 0x0000000f0200720c */ /* 0x000fe40003f66070 */
[----:B------:R-:W-:Y:S02]  /*0700*/  ISETP.GT.U32.AND P6, PT, R14, R7, PT ;  /* 0x000000070e00720c */ /* 0x000fe40003fc4070 */
[----:B------:R-:W-:-:S02]  /*0710*/  @!P4 IADD3 R13, R13, -R14, RZ ;  /* 0x8000000e0d0dc210 */ /* 0x000fc40007ffe0ff */
[----:B------:R-:W-:Y:S02]  /*0720*/  ISETP.GT.U32.AND P5, PT, R14, R11, PT ;  /* 0x0000000b0e00720c */ /* 0x000fe40003fa4070 */
[----:B------:R-:W-:Y:S02]  /*0730*/  @!P1 IADD3 R8, R8, 0x1, RZ ;  /* 0x0000000108089810 */ /* 0x000fe40007ffe0ff */
[----:B------:R-:W-:Y:S02]  /*0740*/  ISETP.GT.U32.AND P1, PT, R14, R13, PT ;  /* 0x0000000d0e00720c */ /* 0x000fe40003f24070 */
[----:B------:R-:W-:Y:S02]  /*0750*/  @!P2 IADD3 R12, R12, -R14, RZ ;  /* 0x8000000e0c0ca210 */ /* 0x000fe40007ffe0ff */
[----:B------:R-:W-:Y:S02]  /*0760*/  ISETP.GE.AND P4, PT, R22, RZ, PT ;  /* 0x000000ff1600720c */ /* 0x000fe40003f86270 */
[----:B------:R-:W-:-:S02]  /*0770*/  ISETP.GT.U32.AND P2, PT, R14, R12, PT ;  /* 0x0000000c0e00720c */ /* 0x000fc40003f44070 */
[----:B------:R-:W-:Y:S02]  /*0780*/  SHF.L.U32 R3, R16, 0x2, RZ ;  /* 0x0000000210037819 */ /* 0x000fe400000006ff */
[----:B------:R-:W-:Y:S02]  /*0790*/  LOP3.LUT R2, R4, 0x7, RZ, 0xc0, !PT ;  /* 0x0000000704027812 */ /* 0x000fe400078ec0ff */
[----:B------:R-:W-:Y:S02]  /*07a0*/  @P3 IADD3 R8, R8, 0x1, RZ ;  /* 0x0000000108083810 */ /* 0x000fe40007ffe0ff */
[----:B------:R-:W-:Y:S02]  /*07b0*/  ISETP.GE.AND P3, PT, R23, RZ, PT ;  /* 0x000000ff1700720c */ /* 0x000fe40003f66270 */
[----:B------:R-:W-:Y:S01]  /*07c0*/  @!P6 IADD3 R7, R7, -R14, RZ ;  /* 0x8000000e0707e210 */ /* 0x000fe20007ffe0ff */
[----:B------:R-:W-:Y:S01]  /*07d0*/  CS2R R22, SRZ ;  /* 0x0000000000167805 */ /* 0x000fe2000001ff00 */
[----:B------:R-:W-:-:S02]  /*07e0*/  ISETP.GE.AND P6, PT, R24, RZ, PT ;  /* 0x000000ff1800720c */ /* 0x000fc40003fc6270 */
[-C--:B------:R-:W-:Y:S02]  /*07f0*/  @!P5 IADD3 R11, R11, -R14.reuse, RZ ;  /* 0x8000000e0b0bd210 */ /* 0x080fe40007ffe0ff */
[----:B------:R-:W-:Y:S02]  /*0800*/  ISETP.GE.AND P5, PT, R25, RZ, PT ;  /* 0x000000ff1900720c */ /* 0x000fe40003fa6270 */
[-C--:B------:R-:W-:Y:S01]  /*0810*/  LEA R83, R10, R3.reuse, 0x7 ;  /* 0x000000030a537211 */ /* 0x080fe200078e38ff */
[----:B------:R-:W-:Y:S01]  /*0820*/  CS2R R24, SRZ ;  /* 0x0000000000187805 */ /* 0x000fe2000001ff00 */
[-C--:B------:R-:W-:Y:S02]  /*0830*/  LEA R82, R82, R3.reuse, 0x7 ;  /* 0x0000000352527211 */ /* 0x080fe400078e38ff */
[-C--:B------:R-:W-:Y:S02]  /*0840*/  LEA R81, R81, R3.reuse, 0x7 ;  /* 0x0000000351517211 */ /* 0x080fe400078e38ff */
[----:B------:R-:W-:Y:S01]  /*0850*/  LEA R80, R80, R3, 0x7 ;  /* 0x0000000350507211 */ /* 0x000fe200078e38ff */
[----:B------:R-:W-:Y:S01]  /*0860*/  IMAD.WIDE.U32 R2, R2, 0x10, RZ ;  /* 0x0000001002027825 */ /* 0x000fe200078e00ff */
[----:B------:R-:W-:-:S02]  /*0870*/  @!P1 IADD3 R13, R13, -R14, RZ ;  /* 0x8000000e0d0d9210 */ /* 0x000fc40007ffe0ff */
[----:B------:R-:W-:Y:S02]  /*0880*/  ISETP.GE.AND P1, PT, R0, RZ, PT ;  /* 0x000000ff0000720c */ /* 0x000fe40003f26270 */
[----:B------:R-:W-:Y:S02]  /*0890*/  MOV R5, R7 ;  /* 0x0000000700057202 */ /* 0x000fe40000000f00 */
[----:B------:R-:W-:Y:S02]  /*08a0*/  LOP3.LUT R6, R2, 0x80, RZ, 0xfc, !PT ;  /* 0x0000008002067812 */ /* 0x000fe400078efcff */
[----:B------:R-:W-:Y:S02]  /*08b0*/  @!P4 IADD3 R5, -R5, RZ, RZ ;  /* 0x000000ff0505c210 */ /* 0x000fe40007ffe1ff */
[----:B------:R-:W-:Y:S02]  /*08c0*/  @!P2 IADD3 R12, R12, -R14, RZ ;  /* 0x8000000e0c0ca210 */ /* 0x000fe40007ffe0ff */
[----:B------:R-:W-:-:S02]  /*08d0*/  IADD3 R6, P2, R6, c[0x0][0x168], RZ ;  /* 0x00005a0006067a10 */ /* 0x000fc40007f5e0ff */
[----:B------:R-:W-:Y:S02]  /*08e0*/  @!P3 IADD3 R11, -R11, RZ, RZ ;  /* 0x000000ff0b0bb210 */ /* 0x000fe40007ffe1ff */
[-C--:B------:R-:W-:Y:S02]  /*08f0*/  LEA R2, R5, R16.reuse, 0x7 ;  /* 0x0000001005027211 */ /* 0x080fe400078e38ff */
[----:B------:R-:W-:Y:S02]  /*0900*/  @!P6 IADD3 R12, -R12, RZ, RZ ;  /* 0x000000ff0c0ce210 */ /* 0x000fe40007ffe1ff */
[----:B------:R-:W-:Y:S01]  /*0910*/  @!P5 IADD3 R13, -R13, RZ, RZ ;  /* 0x000000ff0d0dd210 */ /* 0x000fe20007ffe1ff */
[----:B------:R-:W-:Y:S01]  /*0920*/  IMAD.WIDE R90, R2, 0x4, RZ ;  /* 0x00000004025a7825 */ /* 0x000fe200078e02ff */
[----:B------:R-:W-:Y:S02]  /*0930*/  IADD3.X R7, R3, c[0x0][0x16c], RZ, P2, !PT ;  /* 0x00005b0003077a10 */ /* 0x000fe400017fe4ff */
[----:B------:R-:W-:-:S02]  /*0940*/  LEA R92, R11, R16, 0x7 ;  /* 0x000000100b5c7211 */ /* 0x000fc400078e38ff */
[----:B------:R-:W-:Y:S02]  /*0950*/  @!P1 IADD3 R8, -R8, RZ, RZ ;  /* 0x000000ff08089210 */ /* 0x000fe40007ffe1ff */
[-C--:B------:R-:W-:Y:S01]  /*0960*/  LEA R3, R12, R16.reuse, 0x7 ;  /* 0x000000100c037211 */ /* 0x080fe200078e38ff */
[----:B------:R-:W-:Y:S01]  /*0970*/  IMAD.WIDE R92, R92, 0x4, RZ ;  /* 0x000000045c5c7825 */ /* 0x000fe200078e02ff */
[----:B------:R-:W-:Y:S02]  /*0980*/  LEA R96, R13, R16, 0x7 ;  /* 0x000000100d607211 */ /* 0x000fe400078e38ff */
[----:B------:R-:W-:Y:S01]  /*0990*/  SEL R0, R9, R8, !P0 ;  /* 0x0000000809007207 */ /* 0x000fe20004000000 */
[----:B------:R-:W-:Y:S01]  /*09a0*/  IMAD.WIDE R94, R3, 0x4, RZ ;  /* 0x00000004035e7825 */ /* 0x000fe200078e02ff */
[----:B------:R-:W-:Y:S02]  /*09b0*/  IADD3 R10, P0, R90, c[0x0][0x160], RZ ;  /* 0x000058005a0a7a10 */ /* 0x000fe40007f1e0ff */
[----:B------:R-:W-:Y:S01]  /*09c0*/  IADD3 R12, P1, R92, c[0x0][0x160], RZ ;  /* 0x000058005c0c7a10 */ /* 0x000fe20007f3e0ff */
[----:B------:R-:W-:Y:S01]  /*09d0*/  IMAD.WIDE R96, R96, 0x4, RZ ;  /* 0x0000000460607825 */ /* 0x000fe200078e02ff */
[----:B------:R-:W-:-:S02]  /*09e0*/  IADD3.X R11, R91, c[0x0][0x164], RZ, P0, !PT ;  /* 0x000059005b0b7a10 */ /* 0x000fc400007fe4ff */
[----:B------:R-:W-:Y:S02]  /*09f0*/  IADD3 R14, P0, R94, c[0x0][0x160], RZ ;  /* 0x000058005e0e7a10 */ /* 0x000fe40007f1e0ff */
[----:B------:R-:W-:Y:S01]  /*0a00*/  IADD3 R18, P2, R96, c[0x0][0x160], RZ ;  /* 0x0000580060127a10 */ /* 0x000fe20007f5e0ff */
[----:B------:R1:W-:Y:S01]  /*0a10*/  LDGSTS.E.BYPASS.128 [R83], [R10.64] ;  /* 0x000000000a537fae */ /* 0x0003e2000b901c44 */
[----:B------:R-:W-:Y:S02]  /*0a20*/  MOV R9, 0x4 ;  /* 0x0000000400097802 */ /* 0x000fe40000000f00 */
[----:B------:R-:W-:Y:S02]  /*0a30*/  IADD3.X R13, R93, c[0x0][0x164], RZ, P1, !PT ;  /* 0x000059005d0d7a10 */ /* 0x000fe40000ffe4ff */
[----:B------:R-:W-:Y:S01]  /*0a40*/  IADD3.X R15, R95, c[0x0][0x164], RZ, P0, !PT ;  /* 0x000059005f0f7a10 */ /* 0x000fe200007fe4ff */
[----:B------:R-:W-:Y:S01]  /*0a50*/  IMAD.WIDE.U32 R8, R16, R9, c[0x0][0x168] ;  /* 0x00005a0010087625 */ /* 0x000fe200078e0009 */
[----:B------:R-:W-:Y:S01]  /*0a60*/  IADD3.X R19, R97, c[0x0][0x164], RZ, P2, !PT ;  /* 0x0000590061137a10 */ /* 0x000fe200017fe4ff */
[----:B------:R1:W-:Y:S01]  /*0a70*/  LDGSTS.E.BYPASS.128 [R82], [R12.64] ;  /* 0x000000000c527fae */ /* 0x0003e2000b901c44 */
[----:B------:R-:W-:-:S02]  /*0a80*/  LOP3.LUT R4, R96, 0x80, RZ, 0xfc, !PT ;  /* 0x0000008060047812 */ /* 0x000fc400078efcff */
[----:B------:R-:W-:Y:S01]  /*0a90*/  LOP3.LUT R72, R94, 0x80, RZ, 0xfc, !PT ;  /* 0x000000805e487812 */ /* 0x000fe200078efcff */
[----:B------:R1:W-:Y:S01]  /*0aa0*/  LDGSTS.E.BYPASS.128 [R81], [R14.64] ;  /* 0x000000000e517fae */ /* 0x0003e2000b901c44 */
[----:B------:R-:W-:Y:S02]  /*0ab0*/  LOP3.LUT R74, R92, 0x80, RZ, 0xfc, !PT ;  /* 0x000000805c4a7812 */ /* 0x000fe400078efcff */
[----:B------:R-:W-:Y:S01]  /*0ac0*/  LOP3.LUT R84, R90, 0x80, RZ, 0xfc, !PT ;  /* 0x000000805a547812 */ /* 0x000fe200078efcff */
[----:B------:R2:W-:Y:S01]  /*0ad0*/  LDGSTS.E.BYPASS.128 [R80], [R18.64] ;  /* 0x0000000012507fae */ /* 0x0005e2000b901c44 */
[----:B------:R-:W-:Y:S02]  /*0ae0*/  IADD3 R4, P0, R4, c[0x0][0x160], RZ ;  /* 0x0000580004047a10 */ /* 0x000fe40007f1e0ff */
[----:B------:R-:W-:Y:S01]  /*0af0*/  IADD3 R72, P1, R72, c[0x0][0x160], RZ ;  /* 0x0000580048487a10 */ /* 0x000fe20007f3e0ff */
[----:B------:R-:W0:Y:S01]  /*0b00*/  LDGDEPBAR ;  /* 0x00000000000079af */ /* 0x000e220000000000 */
[----:B------:R-:W-:-:S02]  /*0b10*/  IADD3 R74, P2, R74, c[0x0][0x160], RZ ;  /* 0x000058004a4a7a10 */ /* 0x000fc40007f5e0ff */
[----:B------:R-:W-:Y:S01]  /*0b20*/  IADD3 R84, P3, R84, c[0x0][0x160], RZ ;  /* 0x0000580054547a10 */ /* 0x000fe20007f7e0ff */
[----:B------:R1:W-:Y:S01]  /*0b30*/  LDGSTS.E.BYPASS.128 [R83+0x2000], [R8.64] ;  /* 0x0200000008537fae */ /* 0x0003e2000b901c44 */
[----:B------:R-:W-:Y:S02]  /*0b40*/  LOP3.LUT R5, R17, 0x3c, R28, 0xf8, !PT ;  /* 0x0000003c11057812 */ /* 0x000fe400078ef81c */
[----:B------:R-:W-:Y:S01]  /*0b50*/  MOV R16, RZ ;  /* 0x000000ff00107202 */ /* 0x000fe20000000f00 */
[----:B------:R1:W-:Y:S01]  /*0b60*/  LDGSTS.E.BYPASS.128 [R82+0x2000], [R8.64] ;  /* 0x0200000008527fae */ /* 0x0003e2000b901c44 */
[----:B--2---:R-:W-:Y:S01]  /*0b70*/  CS2R R18, SRZ ;  /* 0x0000000000127805 */ /* 0x004fe2000001ff00 */
[----:B------:R-:W-:Y:S02]  /*0b80*/  IADD3.X R17, R97, c[0x0][0x164], RZ, P0, !PT ;  /* 0x0000590061117a10 */ /* 0x000fe400007fe4ff */
[----:B------:R1:W-:Y:S01]  /*0b90*/  LDGSTS.E.BYPASS.128 [R81+0x2000], [R8.64] ;  /* 0x0200000008517fae */ /* 0x0003e2000b901c44 */
[----:B------:R-:W-:-:S02]  /*0ba0*/  IADD3.X R73, R95, c[0x0][0x164], RZ, P1, !PT ;  /* 0x000059005f497a10 */ /* 0x000fc40000ffe4ff */
[----:B------:R-:W-:Y:S01]  /*0bb0*/  IADD3.X R75, R93, c[0x0][0x164], RZ, P2, !PT ;  /* 0x000059005d4b7a10 */ /* 0x000fe200017fe4ff */
[----:B------:R1:W-:Y:S01]  /*0bc0*/  LDGSTS.E.BYPASS.128 [R80+0x2000], [R8.64] ;  /* 0x0200000008507fae */ /* 0x0003e2000b901c44 */
[----:B------:R-:W-:-:S03]  /*0bd0*/  IADD3.X R85, R91, c[0x0][0x164], RZ, P3, !PT ;  /* 0x000059005b557a10 */ /* 0x000fc60001ffe4ff */
[----:B------:R-:W0:Y:S01]  /*0be0*/  LDGDEPBAR ;  /* 0x00000000000079af */ /* 0x000e220000000000 */
[----:B------:R-:W-:-:S04]  /*0bf0*/  DEPBAR.LE SB0, 0x0 ;  /* 0x000080000000791a */ /* 0x000fc80000000000 */
[----:B-1----:R-:W-:Y:S06]  /*0c00*/  BAR.SYNC 0x0 ;  /* 0x0000000000007b1d */ /* 0x002fec0000000000 */
.L_x_1:
[----:B------:R-:W-:Y:S01]  /*0c10*/  LDS.128 R8, [R79+0x80] ;  /* 0x000080004f087984 */ /* 0x000fe20000000c00 */
[C---:B------:R-:W-:Y:S02]  /*0c20*/  ISETP.GE.U32.AND P0, PT, R16.reuse, 0x60, PT ;  /* 0x000000601000780c */ /* 0x040fe40003f06070 */
[----:B------:R-:W-:Y:S01]  /*0c30*/  IADD3 R16, R16, 0x20, RZ ;  /* 0x0000002010107810 */ /* 0x000fe20007ffe0ff */
[----:B------:R-:W1:Y:S04]  /*0c40*/  LDS.128 R28, [R78+0x100] ;  /* 0x000100004e1c7984 */ /* 0x000e680000000c00 */
[----:B------:R-:W2:Y:S04]  /*0c50*/  LDS.128 R12, [R78+0x80] ;  /* 0x000080004e0c7984 */ /* 0x000ea80000000c00 */
[----:B------:R-:W3:Y:S04]  /*0c60*/  LDS.128 R32, [R78+0x180] ;  /* 0x000180004e207984 */ /* 0x000ee80000000c00 */
[----:B------:R-:W4:Y:S04]  /*0c70*/  LDS.128 R36, [R78] ;  /* 0x000000004e247984 */ /* 0x000f280000000c00 */
[----:B------:R-:W4:Y:S04]  /*0c80*/  LDS.128 R40, [R79+0x100] ;  /* 0x000100004f287984 */ /* 0x000f280000000c00 */
[----:B------:R-:W4:Y:S04]  /*0c90*/  LDS.128 R44, [R79+0x180] ;  /* 0x000180004f2c7984 */ /* 0x000f280000000c00 */
[----:B------:R-:W-:Y:S01]  /*0ca0*/  LDS.128 R60, [R78+0x190] ;  /* 0x000190004e3c7984 */ /* 0x000fe20000000c00 */
[C---:B-1----:R-:W-:Y:S01]  /*0cb0*/  FFMA R48, R8.reuse, R28, R19 ;  /* 0x0000001c08307223 */ /* 0x042fe20000000013 */
[C---:B--2---:R-:W-:Y:S01]  /*0cc0*/  FFMA R70, R8.reuse, R12, R70 ;  /* 0x0000000c08467223 */ /* 0x044fe20000000046 */
[----:B---3--:R-:W-:-:S03]  /*0cd0*/  FFMA R68, R8, R32, R68 ;  /* 0x0000002008447223 */ /* 0x008fc60000000044 */
[C---:B------:R-:W-:Y:S01]  /*0ce0*/  FFMA R19, R9.reuse, R13, R70 ;  /* 0x0000000d09137223 */ /* 0x040fe20000000046 */
[----:B----4-:R-:W-:Y:S01]  /*0cf0*/  FFMA R8, R8, R36, R25 ;  /* 0x0000002408087223 */ /* 0x010fe20000000019 */
[C---:B------:R-:W-:Y:S01]  /*0d00*/  FFMA R25, R9.reuse, R29, R48 ;  /* 0x0000001d09197223 */ /* 0x040fe20000000030 */
[C---:B------:R-:W-:Y:S01]  /*0d10*/  FFMA R53, R9.reuse, R33, R68 ;  /* 0x0000002109357223 */ /* 0x040fe20000000044 */
[----:B------:R-:W1:Y:S01]  /*0d20*/  LDS.128 R48, [R79+0x1000] ;  /* 0x001000004f307984 */ /* 0x000e620000000c00 */
[----:B------:R-:W-:Y:S01]  /*0d30*/  FFMA R9, R9, R37, R8 ;  /* 0x0000002509097223 */ /* 0x000fe20000000008 */
[C---:B------:R-:W-:Y:S01]  /*0d40*/  FFMA R54, R10.reuse, R14, R19 ;  /* 0x0000000e0a367223 */ /* 0x040fe20000000013 */
[----:B------:R-:W-:Y:S01]  /*0d50*/  FFMA R8, R10, R34, R53 ;  /* 0x000000220a087223 */ /* 0x000fe20000000035 */
[C---:B------:R-:W-:Y:S01]  /*0d60*/  FFMA R26, R40.reuse, R36, R26 ;  /* 0x00000024281a7223 */ /* 0x040fe2000000001a */
[----:B------:R-:W-:Y:S01]  /*0d70*/  FFMA R66, R40, R28, R66 ;  /* 0x0000001c28427223 */ /* 0x000fe20000000042 */
[----:B------:R-:W-:Y:S01]  /*0d80*/  FFMA R52, R10, R30, R25 ;  /* 0x0000001e0a347223 */ /* 0x000fe20000000019 */
[----:B------:R-:W-:Y:S01]  /*0d90*/  FFMA R19, R11, R35, R8 ;  /* 0x000000230b137223 */ /* 0x000fe20000000008 */
[C---:B------:R-:W-:Y:S01]  /*0da0*/  FFMA R8, R40.reuse, R12, R71 ;  /* 0x0000000c28087223 */ /* 0x040fe20000000047 */
[----:B------:R-:W-:Y:S01]  /*0db0*/  FFMA R40, R40, R32, R69 ;  /* 0x0000002028287223 */ /* 0x000fe20000000045 */
[-C--:B------:R-:W-:Y:S01]  /*0dc0*/  FFMA R10, R10, R38.reuse, R9 ;  /* 0x000000260a0a7223 */ /* 0x080fe20000000009 */
[C---:B------:R-:W-:Y:S01]  /*0dd0*/  FFMA R25, R41.reuse, R37, R26 ;  /* 0x0000002529197223 */ /* 0x040fe2000000001a */
[C---:B------:R-:W-:Y:S01]  /*0de0*/  FFMA R53, R41.reuse, R13, R8 ;  /* 0x0000000d29357223 */ /* 0x040fe20000000008 */
[C---:B------:R-:W-:Y:S01]  /*0df0*/  FFMA R55, R41.reuse, R29, R66 ;  /* 0x0000001d29377223 */ /* 0x040fe20000000042 */
[----:B------:R-:W-:Y:S01]  /*0e00*/  FFMA R41, R41, R33, R40 ;  /* 0x0000002129297223 */ /* 0x000fe20000000028 */
[C---:B------:R-:W-:Y:S01]  /*0e10*/  FFMA R111, R11.reuse, R31, R52 ;  /* 0x0000001f0b6f7223 */ /* 0x040fe20000000034 */
[C---:B------:R-:W-:Y:S01]  /*0e20*/  FFMA R52, R42.reuse, R38, R25 ;  /* 0x000000262a347223 */ /* 0x040fe20000000019 */
[C---:B------:R-:W-:Y:S01]  /*0e30*/  FFMA R40, R42.reuse, R14, R53 ;  /* 0x0000000e2a287223 */ /* 0x040fe20000000035 */
[C---:B------:R-:W-:Y:S01]  /*0e40*/  FFMA R26, R42.reuse, R30, R55 ;  /* 0x0000001e2a1a7223 */ /* 0x040fe20000000037 */
[C---:B------:R-:W-:Y:S01]  /*0e50*/  FFMA R113, R11.reuse, R15, R54 ;  /* 0x0000000f0b717223 */ /* 0x040fe20000000036 */
[----:B------:R-:W-:Y:S01]  /*0e60*/  FFMA R115, R11, R39, R10 ;  /* 0x000000270b737223 */ /* 0x000fe2000000000a */
[----:B------:R-:W-:Y:S01]  /*0e70*/  FFMA R42, R42, R34, R41 ;  /* 0x000000222a2a7223 */ /* 0x000fe20000000029 */
[----:B------:R-:W2:Y:S01]  /*0e80*/  LDS.128 R8, [R79+0x1080] ;  /* 0x001080004f087984 */ /* 0x000ea20000000c00 */
[C---:B------:R-:W-:Y:S01]  /*0e90*/  FFMA R71, R43.reuse, R15, R40 ;  /* 0x0000000f2b477223 */ /* 0x040fe20000000028 */
[C---:B------:R-:W-:Y:S01]  /*0ea0*/  FFMA R69, R43.reuse, R31, R26 ;  /* 0x0000001f2b457223 */ /* 0x040fe2000000001a */
[C---:B------:R-:W-:Y:S01]  /*0eb0*/  FFMA R119, R43.reuse, R35, R42 ;  /* 0x000000232b777223 */ /* 0x040fe2000000002a */
[C---:B------:R-:W-:Y:S01]  /*0ec0*/  FFMA R42, R44.reuse, R36, R27 ;  /* 0x000000242c2a7223 */ /* 0x040fe2000000001b */
[C---:B------:R-:W-:Y:S01]  /*0ed0*/  FFMA R40, R44.reuse, R12, R103 ;  /* 0x0000000c2c287223 */ /* 0x040fe20000000067 */
[C---:B------:R-:W-:Y:S01]  /*0ee0*/  FFMA R26, R44.reuse, R28, R67 ;  /* 0x0000001c2c1a7223 */ /* 0x040fe20000000043 */
[----:B------:R-:W-:Y:S01]  /*0ef0*/  FFMA R117, R43, R39, R52 ;  /* 0x000000272b757223 */ /* 0x000fe20000000034 */
[C---:B------:R-:W-:Y:S01]  /*0f00*/  FFMA R25, R45.reuse, R37, R42 ;  /* 0x000000252d197223 */ /* 0x040fe2000000002a */
[C---:B------:R-:W-:Y:S01]  /*0f10*/  FFMA R27, R45.reuse, R13, R40 ;  /* 0x0000000d2d1b7223 */ /* 0x040fe20000000028 */
[----:B------:R-:W-:Y:S01]  /*0f20*/  FFMA R53, R45, R29, R26 ;  /* 0x0000001d2d357223 */ /* 0x000fe2000000001a */
[----:B------:R-:W3:Y:S01]  /*0f30*/  LDS.128 R40, [R79+0x1100] ;  /* 0x001100004f287984 */ /* 0x000ee20000000c00 */
[----:B------:R-:W-:Y:S01]  /*0f40*/  FFMA R44, R44, R32, R107 ;  /* 0x000000202c2c7223 */ /* 0x000fe2000000006b */
[C---:B------:R-:W-:Y:S01]  /*0f50*/  FFMA R52, R46.reuse, R38, R25 ;  /* 0x000000262e347223 */ /* 0x040fe20000000019 */
[----:B------:R-:W-:-:S02]  /*0f60*/  FFMA R26, R46, R30, R53 ;  /* 0x0000001e2e1a7223 */ /* 0x000fc40000000035 */
[----:B------:R-:W-:Y:S01]  /*0f70*/  FFMA R45, R45, R33, R44 ;  /* 0x000000212d2d7223 */ /* 0x000fe2000000002c */
[----:B------:R-:W-:Y:S01]  /*0f80*/  FFMA R44, R46, R14, R27 ;  /* 0x0000000e2e2c7223 */ /* 0x000fe2000000001b */
[C---:B------:R-:W-:Y:S01]  /*0f90*/  FFMA R103, R47.reuse, R31, R26 ;  /* 0x0000001f2f677223 */ /* 0x040fe2000000001a */
[----:B-1----:R-:W-:Y:S01]  /*0fa0*/  FFMA R26, R48, R32, R105 ;  /* 0x00000020301a7223 */ /* 0x002fe20000000069 */
[----:B------:R-:W-:Y:S01]  /*0fb0*/  FFMA R46, R46, R34, R45 ;  /* 0x000000222e2e7223 */ /* 0x000fe2000000002d */
[----:B------:R-:W-:Y:S01]  /*0fc0*/  FFMA R107, R47, R15, R44 ;  /* 0x0000000f2f6b7223 */ /* 0x000fe2000000002c */
[C---:B------:R-:W-:Y:S01]  /*0fd0*/  FFMA R44, R48.reuse, R36, R20 ;  /* 0x00000024302c7223 */ /* 0x040fe20000000014 */
[----:B------:R-:W-:Y:S01]  /*0fe0*/  FFMA R45, R49, R33, R26 ;  /* 0x00000021312d7223 */ /* 0x000fe2000000001a */
[C---:B------:R-:W-:Y:S01]  /*0ff0*/  FFMA R121, R47.reuse, R39, R52 ;  /* 0x000000272f797223 */ /* 0x040fe20000000034 */
[----:B------:R-:W-:Y:S01]  /*1000*/  FFMA R123, R47, R35, R46 ;  /* 0x000000232f7b7223 */ /* 0x000fe2000000002e */
[----:B------:R-:W-:Y:S01]  /*1010*/  FFMA R20, R48, R12, R101 ;  /* 0x0000000c30147223 */ /* 0x000fe20000000065 */
[C---:B------:R-:W-:Y:S01]  /*1020*/  FFMA R25, R49.reuse, R37, R44 ;  /* 0x0000002531197223 */ /* 0x040fe2000000002c */
[----:B------:R-:W-:Y:S01]  /*1030*/  FFMA R68, R50, R34, R45 ;  /* 0x0000002232447223 */ /* 0x000fe2000000002d */
[----:B------:R-:W-:Y:S01]  /*1040*/  FFMA R48, R48, R28, R64 ;  /* 0x0000001c30307223 */ /* 0x000fe20000000040 */
[----:B------:R-:W1:Y:S01]  /*1050*/  LDS.128 R44, [R79+0x1180] ;  /* 0x001180004f2c7984 */ /* 0x000e620000000c00 */
[C---:B------:R-:W-:Y:S01]  /*1060*/  FFMA R27, R49.reuse, R13, R20 ;  /* 0x0000000d311b7223 */ /* 0x040fe20000000014 */
[C---:B------:R-:W-:Y:S01]  /*1070*/  FFMA R26, R50.reuse, R38, R25 ;  /* 0x00000026321a7223 */ /* 0x040fe20000000019 */
[----:B------:R-:W-:Y:S01]  /*1080*/  FFMA R49, R49, R29, R48 ;  /* 0x0000001d31317223 */ /* 0x000fe20000000030 */
[C---:B------:R-:W-:Y:S01]  /*1090*/  FFMA R68, R51.reuse, R35, R68 ;  /* 0x0000002333447223 */ /* 0x040fe20000000044 */
[C---:B------:R-:W-:Y:S01]  /*10a0*/  FFMA R20, R50.reuse, R14, R27 ;  /* 0x0000000e32147223 */ /* 0x040fe2000000001b */
[C---:B------:R-:W-:Y:S01]  /*10b0*/  FFMA R125, R51.reuse, R39, R26 ;  /* 0x00000027337d7223 */ /* 0x040fe2000000001a */
[----:B------:R-:W-:Y:S01]  /*10c0*/  FFMA R50, R50, R30, R49 ;  /* 0x0000001e32327223 */ /* 0x000fe20000000031 */
[----:B------:R-:W-:Y:S01]  /*10d0*/  LDS.128 R52, [R78+0x90] ;  /* 0x000090004e347984 */ /* 0x000fe20000000c00 */
[----:B------:R-:W-:Y:S01]  /*10e0*/  FFMA R105, R51, R15, R20 ;  /* 0x0000000f33697223 */ /* 0x000fe20000000014 */
[C---:B--2---:R-:W-:Y:S01]  /*10f0*/  FFMA R58, R8.reuse, R32, R58 ;  /* 0x00000020083a7223 */ /* 0x044fe2000000003a */
[C---:B------:R-:W-:Y:S01]  /*1100*/  FFMA R20, R8.reuse, R36, R21 ;  /* 0x0000002408147223 */ /* 0x040fe20000000015 */
[C---:B------:R-:W-:Y:S01]  /*1110*/  FFMA R56, R8.reuse, R12, R56 ;  /* 0x0000000c08387223 */ /* 0x040fe20000000038 */
[----:B------:R-:W-:Y:S01]  /*1120*/  FFMA R8, R8, R28, R65 ;  /* 0x0000001c08087223 */ /* 0x000fe20000000041 */
[C---:B------:R-:W-:Y:S01]  /*1130*/  FFMA R27, R9.reuse, R33, R58 ;  /* 0x00000021091b7223 */ /* 0x040fe2000000003a */
[C---:B------:R-:W-:Y:S01]  /*1140*/  FFMA R21, R9.reuse, R37, R20 ;  /* 0x0000002509157223 */ /* 0x040fe20000000014 */
[C---:B------:R-:W-:Y:S01]  /*1150*/  FFMA R25, R9.reuse, R13, R56 ;  /* 0x0000000d09197223 */ /* 0x040fe20000000038 */
[----:B------:R-:W-:Y:S01]  /*1160*/  FFMA R9, R9, R29, R8 ;  /* 0x0000001d09097223 */ /* 0x000fe20000000008 */
[----:B------:R-:W-:Y:S01]  /*1170*/  FFMA R101, R51, R31, R50 ;  /* 0x0000001f33657223 */ /* 0x000fe20000000032 */
[C---:B------:R-:W-:Y:S01]  /*1180*/  FFMA R98, R10.reuse, R34, R27 ;  /* 0x000000220a627223 */ /* 0x040fe2000000001b */
[----:B------:R-:W2:Y:S01]  /*1190*/  LDS.128 R48, [R79] ;  /* 0x000000004f307984 */ /* 0x000ea20000000c00 */
[C---:B------:R-:W-:Y:S01]  /*11a0*/  FFMA R88, R10.reuse, R38, R21 ;  /* 0x000000260a587223 */ /* 0x040fe20000000015 */
[C---:B------:R-:W-:Y:S01]  /*11b0*/  FFMA R86, R10.reuse, R14, R25 ;  /* 0x0000000e0a567223 */ /* 0x040fe20000000019 */
[----:B------:R-:W-:Y:S01]  /*11c0*/  FFMA R70, R10, R30, R9 ;  /* 0x0000001e0a467223 */ /* 0x000fe20000000009 */
[C---:B---3--:R-:W-:Y:S01]  /*11d0*/  FFMA R76, R40.reuse, R28, R76 ;  /* 0x0000001c284c7223 */ /* 0x048fe2000000004c */
[C---:B------:R-:W-:Y:S01]  /*11e0*/  FFMA R10, R40.reuse, R12, R57 ;  /* 0x0000000c280a7223 */ /* 0x040fe20000000039 */
[C---:B------:R-:W-:Y:S01]  /*11f0*/  FFMA R88, R11.reuse, R39, R88 ;  /* 0x000000270b587223 */ /* 0x040fe20000000058 */
[C---:B------:R-:W-:Y:S01]  /*1200*/  FFMA R86, R11.reuse, R15, R86 ;  /* 0x0000000f0b567223 */ /* 0x040fe20000000056 */
[C---:B------:R-:W-:Y:S01]  /*1210*/  FFMA R70, R11.reuse, R31, R70 ;  /* 0x0000001f0b467223 */ /* 0x040fe20000000046 */
[----:B------:R-:W-:Y:S01]  /*1220*/  FFMA R98, R11, R35, R98 ;  /* 0x000000230b627223 */ /* 0x000fe20000000062 */
[----:B------:R-:W-:Y:S01]  /*1230*/  FFMA R8, R40, R32, R59 ;  /* 0x0000002028087223 */ /* 0x000fe2000000003b */
[C---:B------:R-:W-:Y:S01]  /*1240*/  FFMA R11, R41.reuse, R29, R76 ;  /* 0x0000001d290b7223 */ /* 0x040fe2000000004c */
[C---:B------:R-:W-:Y:S01]  /*1250*/  FFMA R9, R41.reuse, R13, R10 ;  /* 0x0000000d29097223 */ /* 0x040fe2000000000a */
[----:B------:R-:W-:Y:S01]  /*1260*/  LDS.128 R56, [R78+0x110] ;  /* 0x000110004e387984 */ /* 0x000fe20000000c00 */
[C---:B------:R-:W-:Y:S01]  /*1270*/  FFMA R21, R41.reuse, R33, R8 ;  /* 0x0000002129157223 */ /* 0x040fe20000000008 */
[C---:B------:R-:W-:Y:S01]  /*1280*/  FFMA R76, R42.reuse, R30, R11 ;  /* 0x0000001e2a4c7223 */ /* 0x040fe2000000000b */
[----:B------:R-:W-:Y:S01]  /*1290*/  FFMA R100, R42, R14, R9 ;  /* 0x0000000e2a647223 */ /* 0x000fe20000000009 */
[----:B------:R-:W-:Y:S01]  /*12a0*/  LDS.128 R64, [R78+0x10] ;  /* 0x000010004e407984 */ /* 0x000fe20000000c00 */
[----:B------:R-:W-:Y:S01]  /*12b0*/  FFMA R22, R40, R36, R22 ;  /* 0x0000002428167223 */ /* 0x000fe20000000016 */
[----:B------:R-:W-:Y:S01]  /*12c0*/  FFMA R104, R42, R34, R21 ;  /* 0x000000222a687223 */ /* 0x000fe20000000015 */
[C---:B-1----:R-:W-:Y:S01]  /*12d0*/  FFMA R20, R44.reuse, R28, R77 ;  /* 0x0000001c2c147223 */ /* 0x042fe2000000004d */
[----:B------:R-:W1:Y:S01]  /*12e0*/  LDS.128 R8, [R79+0x90] ;  /* 0x000090004f087984 */ /* 0x000e620000000c00 */
[----:B------:R-:W-:Y:S01]  /*12f0*/  FFMA R41, R41, R37, R22 ;  /* 0x0000002529297223 */ /* 0x000fe20000000016 */
[C---:B------:R-:W-:Y:S01]  /*1300*/  FFMA R22, R44.reuse, R12, R87 ;  /* 0x0000000c2c167223 */ /* 0x040fe20000000057 */
[C---:B------:R-:W-:Y:S01]  /*1310*/  FFMA R26, R44.reuse, R36, R23 ;  /* 0x000000242c1a7223 */ /* 0x040fe20000000017 */
[----:B------:R-:W-:Y:S01]  /*1320*/  FFMA R44, R44, R32, R89 ;  /* 0x000000202c2c7223 */ /* 0x000fe20000000059 */
[----:B------:R-:W-:Y:S01]  /*1330*/  FFMA R102, R42, R38, R41 ;  /* 0x000000262a667223 */ /* 0x000fe20000000029 */
[C---:B------:R-:W-:Y:S01]  /*1340*/  FFMA R27, R45.reuse, R13, R22 ;  /* 0x0000000d2d1b7223 */ /* 0x040fe20000000016 */
[C---:B------:R-:W-:Y:S01]  /*1350*/  FFMA R41, R45.reuse, R29, R20 ;  /* 0x0000001d2d297223 */ /* 0x040fe20000000014 */
[C---:B------:R-:W-:Y:S01]  /*1360*/  FFMA R25, R45.reuse, R37, R26 ;  /* 0x000000252d197223 */ /* 0x040fe2000000001a */
[----:B------:R-:W3:Y:S01]  /*1370*/  LDS.128 R20, [R79+0x110] ;  /* 0x000110004f147984 */ /* 0x000ee20000000c00 */
[----:B------:R-:W-:Y:S01]  /*1380*/  FFMA R45, R45, R33, R44 ;  /* 0x000000212d2d7223 */ /* 0x000fe2000000002c */
[C---:B------:R-:W-:Y:S01]  /*1390*/  FFMA R26, R46.reuse, R30, R41 ;  /* 0x0000001e2e1a7223 */ /* 0x040fe20000000029 */
[C---:B------:R-:W-:Y:S01]  /*13a0*/  FFMA R42, R46.reuse, R38, R25 ;  /* 0x000000262e2a7223 */ /* 0x040fe20000000019 */
[C---:B------:R-:W-:Y:S01]  /*13b0*/  FFMA R40, R46.reuse, R14, R27 ;  /* 0x0000000e2e287223 */ /* 0x040fe2000000001b */
[----:B------:R-:W-:Y:S01]  /*13c0*/  FFMA R46, R46, R34, R45 ;  /* 0x000000222e2e7223 */ /* 0x000fe2000000002d */
[-C--:B------:R-:W-:Y:S01]  /*13d0*/  FFMA R45, R47, R31.reuse, R26 ;  /* 0x0000001f2f2d7223 */ /* 0x080fe2000000001a */
[C---:B------:R-:W-:Y:S01]  /*13e0*/  FFMA R76, R43.reuse, R31, R76 ;  /* 0x0000001f2b4c7223 */ /* 0x040fe2000000004c */
[-C--:B------:R-:W-:Y:S01]  /*13f0*/  FFMA R100, R43, R15.reuse, R100 ;  /* 0x0000000f2b647223 */ /* 0x080fe20000000064 */
        /* <DEDUP_REMOVED lines=9> */
[C---:B------:R-:W-:Y:S01]  /*1490*/  FFMA R14, R50.reuse, R14, R13 ;  /* 0x0000000e320e7223 */ /* 0x040fe2000000000d */
[----:B------:R-:W2:Y:S01]  /*14a0*/  LDS.128 R24, [R79+0x190] ;  /* 0x000190004f187984 */ /* 0x000ea20000000c00 */
[C---:B------:R-:W-:Y:S01]  /*14b0*/  FFMA R30, R50.reuse, R30, R29 ;  /* 0x0000001e321e7223 */ /* 0x040fe2000000001d */
[C---:B------:R-:W-:Y:S01]  /*14c0*/  FFMA R34, R50.reuse, R34, R33 ;  /* 0x0000002232227223 */ /* 0x040fe20000000021 */
[----:B------:R-:W-:Y:S01]  /*14d0*/  FFMA R49, R51, R15, R14 ;  /* 0x0000000f33317223 */ /* 0x000fe2000000000e */
[----:B------:R-:W-:Y:S01]  /*14e0*/  FFMA R102, R43, R39, R102 ;  /* 0x000000272b667223 */ /* 0x000fe20000000066 */
[----:B------:R-:W-:Y:S01]  /*14f0*/  FFMA R99, R51, R31, R30 ;  /* 0x0000001f33637223 */ /* 0x000fe2000000001e */
[----:B------:R-:W-:Y:S01]  /*1500*/  FFMA R104, R43, R35, R104 ;  /* 0x000000232b687223 */ /* 0x000fe20000000068 */
[C---:B------:R-:W-:Y:S01]  /*1510*/  FFMA R87, R47.reuse, R39, R42 ;  /* 0x000000272f577223 */ /* 0x040fe2000000002a */
[----:B------:R-:W-:Y:S01]  /*1520*/  FFMA R38, R50, R38, R37 ;  /* 0x0000002632267223 */ /* 0x000fe20000000025 */
[----:B------:R-:W-:Y:S01]  /*1530*/  LDS.128 R40, [R79+0x1190] ;  /* 0x001190004f287984 */ /* 0x000fe20000000c00 */
[----:B------:R-:W-:Y:S01]  /*1540*/  FFMA R47, R47, R35, R46 ;  /* 0x000000232f2f7223 */ /* 0x000fe2000000002e */
[C---:B-1----:R-:W-:Y:S01]  /*1550*/  FFMA R18, R8.reuse, R52, R113 ;  /* 0x0000003408127223 */ /* 0x042fe20000000071 */
        /* <DEDUP_REMOVED lines=8> */
[C---:B------:R-:W-:Y:S01]  /*15e0*/  FFMA R18, R10.reuse, R58, R29 ;  /* 0x0000003a0a127223 */ /* 0x040fe2000000001d */
[C---:B------:R-:W-:Y:S01]  /*15f0*/  FFMA R8, R10.reuse, R62, R31 ;  /* 0x0000003e0a087223 */ /* 0x040fe2000000001f */
[----:B------:R-:W-:Y:S01]  /*1600*/  FFMA R10, R10, R66, R9 ;  /* 0x000000420a0a7223 */ /* 0x000fe20000000009 */
[----:B------:R-:W1:Y:S01]  /*1610*/  LDS.128 R12, [R79+0x1010] ;  /* 0x001010004f0c7984 */ /* 0x000e620000000c00 */
[C---:B------:R-:W-:Y:S01]  /*1620*/  FFMA R109, R11.reuse, R59, R18 ;  /* 0x0000003b0b6d7223 */ /* 0x040fe20000000012 */
[C---:B------:R-:W-:Y:S01]  /*1630*/  FFMA R19, R11.reuse, R63, R8 ;  /* 0x0000003f0b137223 */ /* 0x040fe20000000008 */
[C---:B------:R-:W-:Y:S01]  /*1640*/  FFMA R113, R11.reuse, R67, R10 ;  /* 0x000000430b717223 */ /* 0x040fe2000000000a */
[C---:B---3--:R-:W-:Y:S01]  /*1650*/  FFMA R10, R20.reuse, R52, R71 ;  /* 0x00000034140a7223 */ /* 0x048fe20000000047 */
        /* <DEDUP_REMOVED lines=15> */
[----:B------:R-:W4:Y:S01]  /*1750*/  LDS.128 R28, [R79+0x1110] ;  /* 0x001110004f1c7984 */ /* 0x000f220000000c00 */
[----:B------:R-:W-:Y:S01]  /*1760*/  FFMA R22, R22, R62, R21 ;  /* 0x0000003e16167223 */ /* 0x000fe20000000015 */
[C---:B------:R-:W-:Y:S01]  /*1770*/  FFMA R71, R23.reuse, R55, R20 ;  /* 0x0000003717477223 */ /* 0x040fe20000000014 */
[C---:B--2---:R-:W-:Y:S01]  /*1780*/  FFMA R20, R24.reuse, R52, R107 ;  /* 0x0000003418147223 */ /* 0x044fe2000000006b */
        /* <DEDUP_REMOVED lines=12> */
[----:B------:R-:W-:Y:S01]  /*1850*/  FFMA R103, R27, R59, R18 ;  /* 0x0000003b1b677223 */ /* 0x000fe20000000012 */
[----:B------:R-:W-:Y:S01]  /*1860*/  FFMA R26, R26, R62, R25 ;  /* 0x0000003e1a1a7223 */ /* 0x000fe20000000019 */
[----:B------:R-:W-:Y:S01]  /*1870*/  FFMA R51, R51, R35, R34 ;  /* 0x0000002333337223 */ /* 0x000fe20000000022 */
        /* <DEDUP_REMOVED lines=13> */
[C---:B---3--:R-:W-:Y:S01]  /*1950*/  FFMA R98, R8.reuse, R60, R98 ;  /* 0x0000003c08627223 */ /* 0x048fe20000000062 */
        /* <DEDUP_REMOVED lines=15> */
[----:B------:R-:W-:Y:S01]  /*1a50*/  FFMA R50, R10, R58, R9 ;  /* 0x0000003a0a327223 */ /* 0x000fe20000000009 */
[C---:B----4-:R-:W-:Y:S01]  /*1a60*/  FFMA R104, R28.reuse, R60, R104 ;  /* 0x0000003c1c687223 */ /* 0x050fe20000000068 */
        /* <DEDUP_REMOVED lines=10> */
[C---:B------:R-:W-:Y:S01]  /*1b10*/  FFMA R100, R30.reuse, R62, R13 ;  /* 0x0000003e1e647223 */ /* 0x040fe2000000000d */
[C---:B------:R-:W-:Y:S01]  /*1b20*/  FFMA R76, R30.reuse, R58, R11 ;  /* 0x0000003a1e4c7223 */ /* 0x040fe2000000000b */
[----:B------:R-:W-:Y:S01]  /*1b30*/  FFMA R88, R30, R54, R9 ;  /* 0x000000361e587223 */ /* 0x000fe20000000009 */
[----:B------:R-:W-:Y:S01]  /*1b40*/  FFMA R121, R27, R63, R26 ;  /* 0x0000003f1b797223 */ /* 0x000fe2000000001a */
[----:B------:R-:W-:Y:S01]  /*1b50*/  LDS.128 R36, [R79+0xa0] ;  /* 0x0000a0004f247984 */ /* 0x000fe20000000c00 */
[----:B------:R-:W-:Y:S01]  /*1b60*/  FFMA R29, R29, R65, R102 ;  /* 0x000000411d1d7223 */ /* 0x000fe20000000066 */
[C---:B------:R-:W-:Y:S01]  /*1b70*/  FFMA R28, R40.reuse, R56, R45 ;  /* 0x00000038281c7223 */ /* 0x040fe2000000002d */
[----:B------:R-:W-:Y:S01]  /*1b80*/  FFMA R44, R40, R64, R87 ;  /* 0x00000040282c7223 */ /* 0x000fe20000000057 */
[----:B------:R-:W2:Y:S01]  /*1b90*/  LDS.128 R8, [R78+0xa0] ;  /* 0x0000a0004e087984 */ /* 0x000ea20000000c00 */
[----:B------:R-:W-:Y:S01]  /*1ba0*/  FFMA R98, R30, R66, R29 ;  /* 0x000000421e627223 */ /* 0x000fe2000000001d */
[C---:B------:R-:W-:Y:S01]  /*1bb0*/  FFMA R30, R40.reuse, R52, R77 ;  /* 0x00000034281e7223 */ /* 0x040fe2000000004d */
[----:B------:R-:W-:Y:S01]  /*1bc0*/  FFMA R40, R40, R60, R47 ;  /* 0x0000003c28287223 */ /* 0x000fe2000000002f */
[----:B------:R-:W3:Y:S01]  /*1bd0*/  LDS.128 R12, [R78+0x120] ;  /* 0x000120004e0c7984 */ /* 0x000ee20000000c00 */
[C---:B------:R-:W-:Y:S01]  /*1be0*/  FFMA R98, R31.reuse, R67, R98 ;  /* 0x000000431f627223 */ /* 0x040fe20000000062 */
[C---:B------:R-:W-:Y:S01]  /*1bf0*/  FFMA R88, R31.reuse, R55, R88 ;  /* 0x000000371f587223 */ /* 0x040fe20000000058 */
[C---:B------:R-:W-:Y:S01]  /*1c00*/  FFMA R76, R31.reuse, R59, R76 ;  /* 0x0000003b1f4c7223 */ /* 0x040fe2000000004c */
[----:B------:R-:W4:Y:S01]  /*1c10*/  LDS.128 R20, [R78+0x1a0] ;  /* 0x0001a0004e147984 */ /* 0x000f220000000c00 */
[----:B------:R-:W-:Y:S01]  /*1c20*/  FFMA R100, R31, R63, R100 ;  /* 0x0000003f1f647223 */ /* 0x000fe20000000064 */
[C---:B------:R-:W-:Y:S01]  /*1c30*/  FFMA R47, R41.reuse, R53, R30 ;  /* 0x00000035292f7223 */ /* 0x040fe2000000001e */
[C---:B------:R-:W-:Y:S01]  /*1c40*/  FFMA R77, R41.reuse, R57, R28 ;  /* 0x00000039294d7223 */ /* 0x040fe2000000001c */
[----:B------:R-:W4:Y:S01]  /*1c50*/  LDS.128 R24, [R78+0x20] ;  /* 0x000020004e187984 */ /* 0x000f220000000c00 */
[C---:B------:R-:W-:Y:S01]  /*1c60*/  FFMA R45, R41.reuse, R65, R44 ;  /* 0x00000041292d7223 */ /* 0x040fe2000000002c */
[----:B------:R-:W-:Y:S01]  /*1c70*/  FFMA R41, R41, R61, R40 ;  /* 0x0000003d29297223 */ /* 0x000fe20000000028 */
[C---:B------:R-:W-:Y:S01]  /*1c80*/  FFMA R44, R42.reuse, R54, R47 ;  /* 0x000000362a2c7223 */ /* 0x040fe2000000002f */
[----:B------:R-:W4:Y:S01]  /*1c90*/  LDS.128 R28, [R79+0x120] ;  /* 0x000120004f1c7984 */ /* 0x000f220000000c00 */
[C---:B------:R-:W-:Y:S01]  /*1ca0*/  FFMA R46, R42.reuse, R66, R45 ;  /* 0x000000422a2e7223 */ /* 0x040fe2000000002d */
[C---:B------:R-:W-:Y:S01]  /*1cb0*/  FFMA R40, R42.reuse, R58, R77 ;  /* 0x0000003a2a287223 */ /* 0x040fe2000000004d */
[----:B------:R-:W-:Y:S01]  /*1cc0*/  FFMA R42, R42, R62, R41 ;  /* 0x0000003e2a2a7223 */ /* 0x000fe20000000029 */
[C---:B------:R-:W-:Y:S01]  /*1cd0*/  FFMA R87, R43.reuse, R55, R44 ;  /* 0x000000372b577223 */ /* 0x040fe2000000002c */
[C---:B------:R-:W-:Y:S01]  /*1ce0*/  FFMA R101, R43.reuse, R67, R46 ;  /* 0x000000432b657223 */ /* 0x040fe2000000002e */
[C---:B------:R-:W-:Y:S01]  /*1cf0*/  FFMA R77, R43.reuse, R59, R40 ;  /* 0x0000003b2b4d7223 */ /* 0x040fe20000000028 */
[----:B------:R-:W-:Y:S01]  /*1d00*/  FFMA R105, R43, R63, R42 ;  /* 0x0000003f2b697223 */ /* 0x000fe2000000002a */
[C---:B-1----:R-:W-:Y:S01]  /*1d10*/  FFMA R56, R32.reuse, R56, R99 ;  /* 0x0000003820387223 */ /* 0x042fe20000000063 */
        /* <DEDUP_REMOVED lines=16> */
[C---:B--2---:R-:W-:Y:S01]  /*1e20*/  FFMA R44, R36.reuse, R8, R111 ;  /* 0x00000008242c7223 */ /* 0x044fe2000000006f */
[----:B------:R-:W-:Y:S01]  /*1e30*/  LDS.128 R56, [R79+0x11a0] ;  /* 0x0011a0004f387984 */ /* 0x000fe20000000c00 */
[----:B---3--:R-:W-:-:S03]  /*1e40*/  FFMA R34, R36, R12, R109 ;  /* 0x0000000c24227223 */ /* 0x008fc6000000006d */
[----:B------:R-:W-:Y:S01]  /*1e50*/  LDS.128 R52, [R79+0xb0] ;  /* 0x0000b0004f347984 */ /* 0x000fe20000000c00 */
[C---:B----4-:R-:W-:Y:S01]  /*1e60*/  FFMA R32, R36.reuse, R20, R19 ;  /* 0x0000001424207223 */ /* 0x050fe20000000013 */
        /* <DEDUP_REMOVED lines=10> */
[----:B------:R-:W-:Y:S01]  /*1f10*/  FFMA R38, R38, R26, R37 ;  /* 0x0000001a26267223 */ /* 0x000fe20000000025 */
[C---:B------:R-:W-:Y:S01]  /*1f20*/  FFMA R19, R39.reuse, R23, R36 ;  /* 0x0000001727137223 */ /* 0x040fe20000000024 */
[C---:B------:R-:W-:Y:S01]  /*1f30*/  FFMA R44, R28.reuse, R24, R115 ;  /* 0x000000181c2c7223 */ /* 0x040fe20000000073 */
[C---:B------:R-:W-:Y:S01]  /*1f40*/  FFMA R36, R28.reuse, R12, R69 ;  /* 0x0000000c1c247223 */ /* 0x040fe20000000045 */
[----:B------:R-:W-:Y:S01]  /*1f50*/  FFMA R109, R39, R27, R38 ;  /* 0x0000001b276d7223 */ /* 0x000fe20000000026 */
[C---:B------:R-:W-:Y:S01]  /*1f60*/  FFMA R38, R28.reuse, R8, R71 ;  /* 0x000000081c267223 */ /* 0x040fe20000000047 */
[----:B------:R-:W-:Y:S01]  /*1f70*/  FFMA R45, R29, R25, R44 ;  /* 0x000000191d2d7223 */ /* 0x000fe2000000002c */
[----:B------:R-:W-:Y:S01]  /*1f80*/  FFMA R99, R39, R11, R46 ;  /* 0x0000000b27637223 */ /* 0x000fe2000000002e */
[----:B------:R-:W-:Y:S01]  /*1f90*/  FFMA R28, R28, R20, R117 ;  /* 0x000000141c1c7223 */ /* 0x000fe20000000075 */
[C---:B------:R-:W-:Y:S01]  /*1fa0*/  FFMA R47, R29.reuse, R9, R38 ;  /* 0x000000091d2f7223 */ /* 0x040fe20000000026 */
[C---:B------:R-:W-:Y:S01]  /*1fb0*/  FFMA R49, R29.reuse, R13, R36 ;  /* 0x0000000d1d317223 */ /* 0x040fe20000000024 */
[C---:B------:R-:W-:Y:S01]  /*1fc0*/  FFMA R46, R30.reuse, R26, R45 ;  /* 0x0000001a1e2e7223 */ /* 0x040fe2000000002d */
[----:B------:R-:W3:Y:S01]  /*1fd0*/  LDS.128 R36, [R79+0x10a0] ;  /* 0x0010a0004f247984 */ /* 0x000ee20000000c00 */
[C---:B------:R-:W-:Y:S01]  /*1fe0*/  FFMA R44, R30.reuse, R10, R47 ;  /* 0x0000000a1e2c7223 */ /* 0x040fe2000000002f */
[----:B------:R-:W-:Y:S01]  /*1ff0*/  FFMA R29, R29, R21, R28 ;  /* 0x000000151d1d7223 */ /* 0x000fe2000000001c */
[----:B------:R-:W-:Y:S01]  /*2000*/  FFMA R28, R30, R14, R49 ;  /* 0x0000000e1e1c7223 */ /* 0x000fe20000000031 */
[C---:B------:R-:W-:Y:S01]  /*2010*/  FFMA R111, R31.reuse, R27, R46 ;  /* 0x0000001b1f6f7223 */ /* 0x040fe2000000002e */
[C---:B------:R-:W-:Y:S01]  /*2020*/  FFMA R71, R31.reuse, R11, R44 ;  /* 0x0000000b1f477223 */ /* 0x040fe2000000002c */
[----:B-1----:R-:W-:Y:S01]  /*2030*/  FFMA R44, R40, R24, R119 ;  /* 0x00000018282c7223 */ /* 0x002fe20000000077 */
[----:B------:R-:W-:Y:S01]  /*2040*/  FFMA R30, R30, R22, R29 ;  /* 0x000000161e1e7223 */ /* 0x000fe2000000001d */
[----:B------:R-:W-:Y:S01]  /*2050*/  FFMA R69, R31, R15, R28 ;  /* 0x0000000f1f457223 */ /* 0x000fe2000000001c */
[C---:B------:R-:W-:Y:S01]  /*2060*/  FFMA R28, R40.reuse, R12, R103 ;  /* 0x0000000c281c7223 */ /* 0x040fe20000000067 */
[----:B------:R-:W-:Y:S01]  /*2070*/  FFMA R29, R41, R25, R44 ;  /* 0x00000019291d7223 */ /* 0x000fe2000000002c */
[----:B------:R-:W-:Y:S01]  /*2080*/  FFMA R113, R31, R23, R30 ;  /* 0x000000171f717223 */ /* 0x000fe2000000001e */
[----:B------:R-:W1:Y:S01]  /*2090*/  LDS.128 R44, [R79+0x1120] ;  /* 0x001120004f2c7984 */ /* 0x000e620000000c00 */
[----:B------:R-:W-:Y:S01]  /*20a0*/  FFMA R49, R41, R13, R28 ;  /* 0x0000000d29317223 */ /* 0x000fe2000000001c */
[C---:B------:R-:W-:Y:S01]  /*20b0*/  FFMA R30, R40.reuse, R8, R107 ;  /* 0x00000008281e7223 */ /* 0x040fe2000000006b */
[----:B------:R-:W-:-:S02]  /*20c0*/  FFMA R40, R40, R20, R121 ;  /* 0x0000001428287223 */ /* 0x000fc40000000079 */
        /* <DEDUP_REMOVED lines=18> */
[C---:B------:R-:W-:Y:S01]  /*21f0*/  FFMA R30, R34.reuse, R26, R29 ;  /* 0x0000001a221e7223 */ /* 0x040fe2000000001d */
[C---:B------:R-:W-:Y:S01]  /*2200*/  FFMA R28, R34.reuse, R10, R31 ;  /* 0x0000000a221c7223 */ /* 0x040fe2000000001f */
[----:B------:R-:W-:Y:S01]  /*2210*/  FFMA R34, R34, R14, R33 ;  /* 0x0000000e22227223 */ /* 0x000fe20000000021 */
        /* <DEDUP_REMOVED lines=13> */
[C---:B-1----:R-:W-:Y:S01]  /*22f0*/  FFMA R100, R44.reuse, R20, R100 ;  /* 0x000000142c647223 */ /* 0x042fe20000000064 */
[C---:B------:R-:W-:Y:S01]  /*2300*/  FFMA R76, R44.reuse, R12, R76 ;  /* 0x0000000c2c4c7223 */ /* 0x040fe2000000004c */
[----:B------:R-:W-:Y:S01]  /*2310*/  FFMA R88, R44, R8, R88 ;  /* 0x000000082c587223 */ /* 0x000fe20000000058 */
        /* <DEDUP_REMOVED lines=15> */
[----:B------:R-:W1:Y:S01]  /*2410*/  LDS.128 R32, [R78+0x130] ;  /* 0x000130004e207984 */ /* 0x000e620000000c00 */
[----:B------:R-:W-:Y:S01]  /*2420*/  FFMA R45, R45, R25, R98 ;  /* 0x000000192d2d7223 */ /* 0x000fe20000000062 */
[C---:B------:R-:W-:Y:S01]  /*2430*/  FFMA R44, R56.reuse, R12, R77 ;  /* 0x0000000c382c7223 */ /* 0x040fe2000000004d */
[----:B------:R-:W-:Y:S01]  /*2440*/  FFMA R86, R56, R24, R101 ;  /* 0x0000001838567223 */ /* 0x000fe20000000065 */
[----:B------:R-:W3:Y:S01]  /*2450*/  LDS.128 R28, [R78+0xb0] ;  /* 0x0000b0004e1c7984 */ /* 0x000ee20000000c00 */
[----:B------:R-:W-:Y:S01]  /*2460*/  FFMA R70, R46, R26, R45 ;  /* 0x0000001a2e467223 */ /* 0x000fe2000000002d */
[C---:B------:R-:W-:Y:S01]  /*2470*/  FFMA R46, R56.reuse, R8, R87 ;  /* 0x00000008382e7223 */ /* 0x040fe20000000057 */
[----:B------:R-:W-:Y:S01]  /*2480*/  FFMA R117, R43, R23, R42 ;  /* 0x000000172b757223 */ /* 0x000fe2000000002a */
[----:B------:R-:W4:Y:S01]  /*2490*/  LDS.128 R36, [R78+0x1b0] ;  /* 0x0001b0004e247984 */ /* 0x000f220000000c00 */
[C---:B------:R-:W-:Y:S01]  /*24a0*/  FFMA R70, R47.reuse, R27, R70 ;  /* 0x0000001b2f467223 */ /* 0x040fe20000000046 */
[C---:B------:R-:W-:Y:S01]  /*24b0*/  FFMA R68, R47.reuse, R11, R68 ;  /* 0x0000000b2f447223 */ /* 0x040fe20000000044 */
[C---:B------:R-:W-:Y:S01]  /*24c0*/  FFMA R66, R47.reuse, R15, R66 ;  /* 0x0000000f2f427223 */ /* 0x040fe20000000042 */
[----:B------:R-:W-:Y:S01]  /*24d0*/  FFMA R76, R47, R23, R76 ;  /* 0x000000172f4c7223 */ /* 0x000fe2000000004c */
[C---:B------:R-:W-:Y:S01]  /*24e0*/  FFMA R87, R57.reuse, R9, R46 ;  /* 0x0000000939577223 */ /* 0x040fe2000000002e */
[C---:B------:R-:W-:Y:S01]  /*24f0*/  FFMA R101, R57.reuse, R13, R44 ;  /* 0x0000000d39657223 */ /* 0x040fe2000000002c */
[----:B------:R-:W4:Y:S01]  /*2500*/  LDS.128 R40, [R78+0x30] ;  /* 0x000030004e287984 */ /* 0x000f220000000c00 */
[----:B------:R-:W-:Y:S01]  /*2510*/  FFMA R56, R56, R20, R105 ;  /* 0x0000001438387223 */ /* 0x000fe20000000069 */
[C---:B------:R-:W-:Y:S01]  /*2520*/  FFMA R77, R57.reuse, R25, R86 ;  /* 0x00000019394d7223 */ /* 0x040fe20000000056 */
[C---:B------:R-:W-:Y:S01]  /*2530*/  FFMA R86, R58.reuse, R10, R87 ;  /* 0x0000000a3a567223 */ /* 0x040fe20000000057 */
[----:B------:R-:W4:Y:S01]  /*2540*/  LDS.128 R44, [R79+0x130] ;  /* 0x000130004f2c7984 */ /* 0x000f220000000c00 */
[----:B------:R-:W-:Y:S01]  /*2550*/  FFMA R57, R57, R21, R56 ;  /* 0x0000001539397223 */ /* 0x000fe20000000038 */
[C---:B------:R-:W-:Y:S01]  /*2560*/  FFMA R88, R58.reuse, R26, R77 ;  /* 0x0000001a3a587223 */ /* 0x040fe2000000004d */
[----:B------:R-:W-:Y:S01]  /*2570*/  FFMA R56, R58, R14, R101 ;  /* 0x0000000e3a387223 */ /* 0x000fe20000000065 */
[----:B--2---:R-:W-:Y:S01]  /*2580*/  FFMA R8, R48, R8, R61 ;  /* 0x0000000830087223 */ /* 0x004fe2000000003d */
        /* <DEDUP_REMOVED lines=16> */
[----:B-1----:R-:W-:Y:S01]  /*2690*/  FFMA R10, R52, R32, R89 ;  /* 0x00000020340a7223 */ /* 0x002fe20000000059 */
[----:B------:R-:W-:Y:S01]  /*26a0*/  FFMA R65, R51, R15, R14 ;  /* 0x0000000f33417223 */ /* 0x000fe2000000000e */
[C---:B------:R-:W-:Y:S01]  /*26b0*/  FFMA R22, R50.reuse, R22, R21 ;  /* 0x0000001632167223 */ /* 0x040fe20000000015 */
[----:B------:R-:W-:Y:S01]  /*26c0*/  FFMA R26, R50, R26, R25 ;  /* 0x0000001a321a7223 */ /* 0x000fe20000000019 */
[C---:B---3--:R-:W-:Y:S01]  /*26d0*/  FFMA R12, R52.reuse, R28, R99 ;  /* 0x0000001c340c7223 */ /* 0x048fe20000000063 */
[----:B------:R-:W-:Y:S01]  /*26e0*/  FFMA R15, R53, R33, R10 ;  /* 0x00000021350f7223 */ /* 0x000fe2000000000a */
[C---:B------:R-:W-:Y:S01]  /*26f0*/  FFMA R67, R51.reuse, R23, R22 ;  /* 0x0000001733437223 */ /* 0x040fe20000000016 */
[----:B------:R-:W-:Y:S01]  /*2700*/  FFMA R63, R51, R27, R26 ;  /* 0x0000001b333f7223 */ /* 0x000fe2000000001a */
[----:B----4-:R-:W-:Y:S01]  /*2710*/  FFMA R8, R52, R36, R19 ;  /* 0x0000002434087223 */ /* 0x010fe20000000013 */
[C---:B------:R-:W-:Y:S01]  /*2720*/  FFMA R13, R53.reuse, R29, R12 ;  /* 0x0000001d350d7223 */ /* 0x040fe2000000000c */
[C---:B------:R-:W-:Y:S01]  /*2730*/  FFMA R14, R54.reuse, R34, R15 ;  /* 0x00000022360e7223 */ /* 0x040fe2000000000f */
[----:B------:R-:W-:Y:S01]  /*2740*/  LDS.128 R48, [R79+0x30] ;  /* 0x000030004f307984 */ /* 0x000fe20000000c00 */
[----:B------:R-:W-:Y:S01]  /*2750*/  FFMA R19, R53, R37, R8 ;  /* 0x0000002535137223 */ /* 0x000fe20000000008 */
[C---:B------:R-:W-:Y:S01]  /*2760*/  FFMA R20, R54.reuse, R30, R13 ;  /* 0x0000001e36147223 */ /* 0x040fe2000000000d */
[C---:B------:R-:W-:Y:S01]  /*2770*/  FFMA R89, R55.reuse, R35, R14 ;  /* 0x0000002337597223 */ /* 0x040fe2000000000e */
[----:B------:R-:W1:Y:S01]  /*2780*/  LDS.128 R8, [R79+0x1030] ;  /* 0x001030004f087984 */ /* 0x000e620000000c00 */
[----:B------:R-:W-:Y:S01]  /*2790*/  FFMA R12, R54, R38, R19 ;  /* 0x00000026360c7223 */ /* 0x000fe20000000013 */
[C---:B------:R-:W-:Y:S01]  /*27a0*/  FFMA R99, R55.reuse, R31, R20 ;  /* 0x0000001f37637223 */ /* 0x040fe20000000014 */
[-C--:B------:R-:W-:Y:S01]  /*27b0*/  FFMA R52, R52, R40.reuse, R109 ;  /* 0x0000002834347223 */ /* 0x080fe2000000006d */
[C---:B------:R-:W-:Y:S01]  /*27c0*/  FFMA R20, R44.reuse, R40, R111 ;  /* 0x000000282c147223 */ /* 0x040fe2000000006f */
        /* <DEDUP_REMOVED lines=17> */
[C---:B--2---:R-:W-:Y:S01]  /*28e0*/  FFMA R24, R56.reuse, R40, R115 ;  /* 0x0000002838187223 */ /* 0x044fe20000000073 */
[----:B------:R-:W2:Y:S01]  /*28f0*/  LDS.128 R44, [R79+0x1130] ;  /* 0x001130004f2c7984 */ /* 0x000ea20000000c00 */
        /* <DEDUP_REMOVED lines=16> */
[----:B------:R-:W4:Y:S01]  /*2a00*/  LDS.128 R56, [R79+0x11b0] ;  /* 0x0011b0004f387984 */ /* 0x000f220000000c00 */
        /* <DEDUP_REMOVED lines=15> */
[C---:B---3--:R-:W-:Y:S01]  /*2b00*/  FFMA R64, R12.reuse, R36, R64 ;  /* 0x000000240c407223 */ /* 0x048fe20000000040 */
        /* <DEDUP_REMOVED lines=8> */
[C---:B--2---:R-:W-:Y:S01]  /*2b90*/  FFMA R76, R44.reuse, R36, R76 ;  /* 0x000000242c4c7223 */ /* 0x044fe2000000004c */
        /* <DEDUP_REMOVED lines=18> */
[----:B------:R-:W-:Y:S01]  /*2cc0*/  FFMA R68, R46, R30, R9 ;  /* 0x0000001e2e447223 */ /* 0x000fe20000000009 */
[----:B------:R-:W-:Y:S01]  /*2cd0*/  LDS.128 R52, [R79+0xc0] ;  /* 0x0000c0004f347984 */ /* 0x000fe20000000c00 */
[----:B------:R-:W-:Y:S01]  /*2ce0*/  FFMA R45, R45, R41, R70 ;  /* 0x000000292d2d7223 */ /* 0x000fe20000000046 */
[C---:B----4-:R-:W-:Y:S01]  /*2cf0*/  FFMA R44, R56.reuse, R32, R77 ;  /* 0x00000020382c7223 */ /* 0x050fe2000000004d */
[----:B------:R-:W-:Y:S01]  /*2d00*/  FFMA R86, R56, R40, R101 ;  /* 0x0000002838567223 */ /* 0x000fe20000000065 */
[----:B------:R-:W1:Y:S01]  /*2d10*/  LDS.128 R8, [R78+0xc0] ;  /* 0x0000c0004e087984 */ /* 0x000e620000000c00 */
[----:B------:R-:W-:Y:S01]  /*2d20*/  FFMA R70, R46, R42, R45 ;  /* 0x0000002a2e467223 */ /* 0x000fe2000000002d */
[C---:B------:R-:W-:Y:S01]  /*2d30*/  FFMA R46, R56.reuse, R28, R87 ;  /* 0x0000001c382e7223 */ /* 0x040fe20000000057 */
[C---:B------:R-:W-:Y:S01]  /*2d40*/  FFMA R68, R47.reuse, R31, R68 ;  /* 0x0000001f2f447223 */ /* 0x040fe20000000044 */
[----:B------:R-:W2:Y:S01]  /*2d50*/  LDS.128 R12, [R78+0x140] ;  /* 0x000140004e0c7984 */ /* 0x000ea20000000c00 */
[C---:B------:R-:W-:Y:S01]  /*2d60*/  FFMA R70, R47.reuse, R43, R70 ;  /* 0x0000002b2f467223 */ /* 0x040fe20000000046 */
[C---:B------:R-:W-:Y:S01]  /*2d70*/  FFMA R66, R47.reuse, R35, R66 ;  /* 0x000000232f427223 */ /* 0x040fe20000000042 */
[----:B------:R-:W-:Y:S01]  /*2d80*/  FFMA R76, R47, R39, R76 ;  /* 0x000000272f4c7223 */ /* 0x000fe2000000004c */
[----:B------:R-:W3:Y:S01]  /*2d90*/  LDS.128 R20, [R78+0x1c0] ;  /* 0x0001c0004e147984 */ /* 0x000ee20000000c00 */
[C---:B------:R-:W-:Y:S01]  /*2da0*/  FFMA R87, R57.reuse, R29, R46 ;  /* 0x0000001d39577223 */ /* 0x040fe2000000002e */
[C---:B------:R-:W-:Y:S01]  /*2db0*/  FFMA R101, R57.reuse, R33, R44 ;  /* 0x0000002139657223 */ /* 0x040fe2000000002c */
[----:B------:R-:W-:Y:S01]  /*2dc0*/  FFMA R56, R56, R36, R105 ;  /* 0x0000002438387223 */ /* 0x000fe20000000069 */
[----:B------:R-:W-:Y:S01]  /*2dd0*/  LDS.128 R24, [R78+0x40] ;  /* 0x000040004e187984 */ /* 0x000fe20000000c00 */
[C---:B------:R-:W-:Y:S01]  /*2de0*/  FFMA R77, R57.reuse, R41, R86 ;  /* 0x00000029394d7223 */ /* 0x040fe20000000056 */
[C---:B------:R-:W-:Y:S01]  /*2df0*/  FFMA R86, R58.reuse, R30, R87 ;  /* 0x0000001e3a567223 */ /* 0x040fe20000000057 */
[----:B------:R-:W-:Y:S01]  /*2e00*/  FFMA R57, R57, R37, R56 ;  /* 0x0000002539397223 */ /* 0x000fe20000000038 */
[----:B------:R-:W4:Y:S01]  /*2e10*/  LDS.128 R44, [R79+0x140] ;  /* 0x000140004f2c7984 */ /* 0x000f220000000c00 */
[C---:B------:R-:W-:Y:S01]  /*2e20*/  FFMA R88, R58.reuse, R42, R77 ;  /* 0x0000002a3a587223 */ /* 0x040fe2000000004d */
[C---:B------:R-:W-:Y:S01]  /*2e30*/  FFMA R56, R58.reuse, R34, R101 ;  /* 0x000000223a387223 */ /* 0x040fe20000000065 */
[----:B------:R-:W-:Y:S01]  /*2e40*/  FFMA R58, R58, R38, R57 ;  /* 0x000000263a3a7223 */ /* 0x000fe20000000039 */
[C---:B------:R-:W-:Y:S01]  /*2e50*/  FFMA R28, R48.reuse, R28, R61 ;  /* 0x0000001c301c7223 */ /* 0x040fe2000000003d */
[C---:B------:R-:W-:Y:S01]  /*2e60*/  FFMA R101, R59.reuse, R43, R88 ;  /* 0x0000002b3b657223 */ /* 0x040fe20000000058 */
[C---:B------:R-:W-:Y:S01]  /*2e70*/  FFMA R87, R59.reuse, R31, R86 ;  /* 0x0000001f3b577223 */ /* 0x040fe20000000056 */
[C---:B------:R-:W-:Y:S01]  /*2e80*/  FFMA R77, R59.reuse, R35, R56 ;  /* 0x000000233b4d7223 */ /* 0x040fe20000000038 */
[----:B------:R-:W-:Y:S01]  /*2e90*/  FFMA R105, R59, R39, R58 ;  /* 0x000000273b697223 */ /* 0x000fe2000000003a */
[C---:B------:R-:W-:Y:S01]  /*2ea0*/  FFMA R32, R48.reuse, R32, R65 ;  /* 0x0000002030207223 */ /* 0x040fe20000000041 */
[----:B------:R-:W4:Y:S01]  /*2eb0*/  LDS.128 R56, [R79+0x1c0] ;  /* 0x0001c0004f387984 */ /* 0x000f220000000c00 */
        /* <DEDUP_REMOVED lines=12> */
[----:B-1----:R-:W-:Y:S01]  /*2f80*/  FFMA R32, R52, R8, R99 ;  /* 0x0000000834207223 */ /* 0x002fe20000000063 */
[----:B------:R-:W-:-:S02]  /*2f90*/  FFMA R67, R51, R39, R38 ;  /* 0x0000002733437223 */ /* 0x000fc40000000026 */
[----:B------:R-:W-:Y:S01]  /*2fa0*/  FFMA R63, R51, R43, R42 ;  /* 0x0000002b333f7223 */ /* 0x000fe2000000002a */
[C---:B--2---:R-:W-:Y:S01]  /*2fb0*/  FFMA R30, R52.reuse, R12, R89 ;  /* 0x0000000c341e7223 */ /* 0x044fe20000000059 */
[----:B------:R-:W-:Y:S01]  /*2fc0*/  LDS.128 R48, [R79+0x40] ;  /* 0x000040004f307984 */ /* 0x000fe20000000c00 */
[----:B---3--:R-:W-:Y:S01]  /*2fd0*/  FFMA R28, R52, R20, R19 ;  /* 0x00000014341c7223 */ /* 0x008fe20000000013 */
[C---:B------:R-:W-:Y:S01]  /*2fe0*/  FFMA R19, R53.reuse, R9, R32 ;  /* 0x0000000935137223 */ /* 0x040fe20000000020 */
[C---:B------:R-:W-:Y:S02]  /*2ff0*/  FFMA R33, R53.reuse, R13, R30 ;  /* 0x0000000d35217223 */ /* 0x040fe4000000001e */
[----:B------:R-:W-:Y:S01]  /*3000*/  FFMA R35, R53, R21, R28 ;  /* 0x0000001535237223 */ /* 0x000fe2000000001c */
[C---:B------:R-:W-:Y:S01]  /*3010*/  FFMA R36, R54.reuse, R10, R19 ;  /* 0x0000000a36247223 */ /* 0x040fe20000000013 */
[C---:B------:R-:W-:Y:S01]  /*3020*/  FFMA R34, R54.reuse, R14, R33 ;  /* 0x0000000e36227223 */ /* 0x040fe20000000021 */
[----:B------:R-:W1:Y:S01]  /*3030*/  LDS.128 R28, [R79+0x1040] ;  /* 0x001040004f1c7984 */ /* 0x000e620000000c00 */
[----:B------:R-:W-:Y:S01]  /*3040*/  FFMA R32, R54, R22, R35 ;  /* 0x0000001636207223 */ /* 0x000fe20000000023 */
[C---:B------:R-:W-:Y:S01]  /*3050*/  FFMA R99, R55.reuse, R11, R36 ;  /* 0x0000000b37637223 */ /* 0x040fe20000000024 */
[C---:B------:R-:W-:Y:S01]  /*3060*/  FFMA R89, R55.reuse, R15, R34 ;  /* 0x0000000f37597223 */ /* 0x040fe20000000022 */
[C---:B----4-:R-:W-:Y:S01]  /*3070*/  FFMA R36, R44.reuse, R24, R111 ;  /* 0x000000182c247223 */ /* 0x050fe2000000006f */
        /* <DEDUP_REMOVED lines=11> */
[----:B------:R-:W2:Y:S01]  /*3130*/  LDS.128 R32, [R79+0x10c0] ;  /* 0x0010c0004f207984 */ /* 0x000ea20000000c00 */
[----:B------:R-:W-:Y:S01]  /*3140*/  FFMA R46, R46, R22, R45 ;  /* 0x000000162e2e7223 */ /* 0x000fe2000000002d */
[C---:B------:R-:W-:Y:S01]  /*3150*/  FFMA R111, R47.reuse, R27, R40 ;  /* 0x0000001b2f6f7223 */ /* 0x040fe20000000028 */
[C---:B------:R-:W-:Y:S01]  /*3160*/  FFMA R71, R47.reuse, R11, R38 ;  /* 0x0000000b2f477223 */ /* 0x040fe20000000026 */
[C---:B------:R-:W-:Y:S01]  /*3170*/  FFMA R69, R47.reuse, R15, R36 ;  /* 0x0000000f2f457223 */ /* 0x040fe20000000024 */
[----:B------:R-:W-:Y:S01]  /*3180*/  FFMA R113, R47, R23, R46 ;  /* 0x000000172f717223 */ /* 0x000fe2000000002e */
[C---:B------:R-:W-:Y:S01]  /*3190*/  FFMA R40, R56.reuse, R24, R115 ;  /* 0x0000001838287223 */ /* 0x040fe20000000073 */
[----:B------:R-:W3:Y:S01]  /*31a0*/  LDS.128 R44, [R79+0x1140] ;  /* 0x001140004f2c7984 */ /* 0x000ee20000000c00 */
        /* <DEDUP_REMOVED lines=32> */
[C---:B--2---:R-:W-:Y:S01]  /*33b0*/  FFMA R64, R32.reuse, R20, R64 ;  /* 0x0000001420407223 */ /* 0x044fe20000000040 */
        /* <DEDUP_REMOVED lines=10> */
[----:B------:R-:W-:Y:S01]  /*3460*/  FFMA R66, R44, R12, R66 ;  /* 0x0000000c2c427223 */ /* 0x000fe20000000042 */
[----:B------:R-:W-:Y:S01]  /*3470*/  FFMA R18, R34, R14, R33 ;  /* 0x0000000e22127223 */ /* 0x000fe20000000021 */
[----:B------:R-:W-:Y:S01]  /*3480*/  FFMA R54, R54, R26, R53 ;  /* 0x0000001a36367223 */ /* 0x000fe20000000035 */
[----:B------:R-:W-:Y:S01]  /*3490*/  FFMA R68, R44, R8, R68 ;  /* 0x000000082c447223 */ /* 0x000fe20000000044 */
[C---:B------:R-:W-:Y:S01]  /*34a0*/  FFMA R33, R45.reuse, R21, R76 ;  /* 0x000000152d217223 */ /* 0x040fe2000000004c */
[C---:B------:R-:W-:Y:S01]  /*34b0*/  FFMA R64, R34.reuse, R22, R37 ;  /* 0x0000001622407223 */ /* 0x040fe20000000025 */
[C---:B------:R-:W-:Y:S01]  /*34c0*/  FFMA R62, R34.reuse, R26, R29 ;  /* 0x0000001a223e7223 */ /* 0x040fe2000000001d */
        /* <DEDUP_REMOVED lines=10> */
[----:B------:R-:W-:Y:S01]  /*3570*/  LDS.128 R52, [R79+0xd0] ;  /* 0x0000d0004f347984 */ /* 0x000fe20000000c00 */
[----:B------:R-:W-:Y:S01]  /*3580*/  FFMA R45, R45, R25, R70 ;  /* 0x000000192d2d7223 */ /* 0x000fe20000000046 */
[C---:B------:R-:W-:Y:S01]  /*3590*/  FFMA R66, R46.reuse, R14, R31 ;  /* 0x0000000e2e427223 */ /* 0x040fe2000000001f */
[C---:B------:R-:W-:Y:S01]  /*35a0*/  FFMA R68, R46.reuse, R10, R29 ;  /* 0x0000000a2e447223 */ /* 0x040fe2000000001d */
[----:B------:R-:W1:Y:S01]  /*35b0*/  LDS.128 R32, [R78+0x150] ;  /* 0x000150004e207984 */ /* 0x000e620000000c00 */
[----:B------:R-:W-:Y:S01]  /*35c0*/  FFMA R70, R46, R26, R45 ;  /* 0x0000001a2e467223 */ /* 0x000fe2000000002d */
[C---:B----4-:R-:W-:Y:S01]  /*35d0*/  FFMA R46, R56.reuse, R8, R87 ;  /* 0x00000008382e7223 */ /* 0x050fe20000000057 */
[C---:B------:R-:W-:Y:S01]  /*35e0*/  FFMA R44, R56.reuse, R12, R77 ;  /* 0x0000000c382c7223 */ /* 0x040fe2000000004d */
[----:B------:R-:W2:Y:S01]  /*35f0*/  LDS.128 R36, [R78+0x1d0] ;  /* 0x0001d0004e247984 */ /* 0x000ea20000000c00 */
        /* <DEDUP_REMOVED lines=39> */
[C---:B--2---:R-:W-:Y:S01]  /*3870*/  FFMA R8, R52.reuse, R36, R19 ;  /* 0x0000002434087223 */ /* 0x044fe20000000013 */
[C---:B------:R-:W-:Y:S01]  /*3880*/  FFMA R11, R53.reuse, R33, R10 ;  /* 0x00000021350b7223 */ /* 0x040fe2000000000a */
[----:B------:R-:W-:Y:S01]  /*3890*/  LDS.128 R48, [R78+0x1e0] ;  /* 0x0001e0004e307984 */ /* 0x000fe20000000c00 */
[----:B---3--:R-:W-:Y:S01]  /*38a0*/  FFMA R12, R52, R28, R99 ;  /* 0x0000001c340c7223 */ /* 0x008fe20000000063 */
[----:B------:R-:W-:Y:S01]  /*38b0*/  FFMA R19, R53, R37, R8 ;  /* 0x0000002535137223 */ /* 0x000fe20000000008 */
[----:B------:R-:W-:-:S02]  /*38c0*/  FFMA R10, R54, R34, R11 ;  /* 0x00000022360a7223 */ /* 0x000fc4000000000b */
[----:B------:R-:W-:Y:S01]  /*38d0*/  FFMA R9, R53, R29, R12 ;  /* 0x0000001d35097223 */ /* 0x000fe2000000000c */
[C---:B------:R-:W-:Y:S01]  /*38e0*/  FFMA R8, R54.reuse, R38, R19 ;  /* 0x0000002636087223 */ /* 0x040fe20000000013 */
[C---:B------:R-:W-:Y:S01]  /*38f0*/  FFMA R89, R55.reuse, R35, R10 ;  /* 0x0000002337597223 */ /* 0x040fe2000000000a */
[----:B------:R-:W1:Y:S01]  /*3900*/  LDS.128 R12, [R79+0x1050] ;  /* 0x001050004f0c7984 */ /* 0x000e620000000c00 */
[----:B------:R-:W-:Y:S01]  /*3910*/  FFMA R20, R54, R30, R9 ;  /* 0x0000001e36147223 */ /* 0x000fe20000000009 */
[C---:B------:R-:W-:Y:S01]  /*3920*/  FFMA R19, R55.reuse, R39, R8 ;  /* 0x0000002737137223 */ /* 0x040fe20000000008 */
[C---:B----4-:R-:W-:Y:S01]  /*3930*/  FFMA R10, R44.reuse, R28, R71 ;  /* 0x0000001c2c0a7223 */ /* 0x050fe20000000047 */
        /* <DEDUP_REMOVED lines=9> */
[----:B------:R-:W2:Y:S01]  /*39d0*/  LDS.128 R20, [R79+0x10d0] ;  /* 0x0010d0004f147984 */ /* 0x000ea20000000c00 */
[----:B------:R-:W-:Y:S01]  /*39e0*/  FFMA R45, R45, R37, R44 ;  /* 0x000000252d2d7223 */ /* 0x000fe2000000002c */
[C---:B------:R-:W-:Y:S01]  /*39f0*/  FFMA R71, R47.reuse, R31, R10 ;  /* 0x0000001f2f477223 */ /* 0x040fe2000000000a */
[----:B------:R-:W-:Y:S01]  /*3a00*/  FFMA R69, R47, R35, R8 ;  /* 0x000000232f457223 */ /* 0x000fe20000000008 */
[C---:B------:R-:W-:Y:S01]  /*3a10*/  FFMA R10, R56.reuse, R28, R107 ;  /* 0x0000001c380a7223 */ /* 0x040fe2000000006b */
[----:B------:R-:W-:Y:S01]  /*3a20*/  FFMA R8, R56, R32, R103 ;  /* 0x0000002038087223 */ /* 0x000fe20000000067 */
[C---:B------:R-:W-:Y:S01]  /*3a30*/  FFMA R24, R46.reuse, R42, R9 ;  /* 0x0000002a2e187223 */ /* 0x040fe20000000009 */
[----:B------:R-:W-:Y:S01]  /*3a40*/  FFMA R46, R46, R38, R45 ;  /* 0x000000262e2e7223 */ /* 0x000fe2000000002d */
[C---:B------:R-:W-:Y:S01]  /*3a50*/  FFMA R27, R57.reuse, R29, R10 ;  /* 0x0000001d391b7223 */ /* 0x040fe2000000000a */
[----:B------:R-:W-:Y:S01]  /*3a60*/  FFMA R45, R57, R33, R8 ;  /* 0x00000021392d7223 */ /* 0x000fe20000000008 */
[----:B------:R-:W-:Y:S01]  /*3a70*/  FFMA R111, R47, R43, R24 ;  /* 0x0000002b2f6f7223 */ /* 0x000fe20000000018 */
[----:B------:R-:W3:Y:S01]  /*3a80*/  LDS.128 R8, [R79+0x1150] ;  /* 0x001150004f087984 */ /* 0x000ee20000000c00 */
[C---:B------:R-:W-:Y:S01]  /*3a90*/  FFMA R24, R56.reuse, R40, R115 ;  /* 0x0000002838187223 */ /* 0x040fe20000000073 */
[----:B------:R-:W-:Y:S01]  /*3aa0*/  FFMA R56, R56, R36, R117 ;  /* 0x0000002438387223 */ /* 0x000fe20000000075 */
[----:B------:R-:W-:Y:S01]  /*3ab0*/  FFMA R26, R58, R30, R27 ;  /* 0x0000001e3a1a7223 */ /* 0x000fe2000000001b */
[----:B------:R-:W-:Y:S01]  /*3ac0*/  FFMA R52, R52, R40, R109 ;  /* 0x0000002834347223 */ /* 0x000fe2000000006d */
[C---:B------:R-:W-:Y:S01]  /*3ad0*/  FFMA R25, R57.reuse, R41, R24 ;  /* 0x0000002939197223 */ /* 0x040fe20000000018 */
[----:B------:R-:W-:Y:S01]  /*3ae0*/  FFMA R57, R57, R37, R56 ;  /* 0x0000002539397223 */ /* 0x000fe20000000038 */
[C---:B------:R-:W-:Y:S01]  /*3af0*/  FFMA R24, R58.reuse, R34, R45 ;  /* 0x000000223a187223 */ /* 0x040fe2000000002d */
[C---:B------:R-:W-:Y:S01]  /*3b00*/  FFMA R107, R59.reuse, R31, R26 ;  /* 0x0000001f3b6b7223 */ /* 0x040fe2000000001a */
[C---:B------:R-:W-:Y:S01]  /*3b10*/  FFMA R44, R58.reuse, R42, R25 ;  /* 0x0000002a3a2c7223 */ /* 0x040fe20000000019 */
[----:B------:R-:W-:Y:S01]  /*3b20*/  FFMA R58, R58, R38, R57 ;  /* 0x000000263a3a7223 */ /* 0x000fe20000000039 */
[----:B------:R-:W-:Y:S01]  /*3b30*/  FFMA R103, R59, R35, R24 ;  /* 0x000000233b677223 */ /* 0x000fe20000000018 */
[----:B------:R-:W-:Y:S01]  /*3b40*/  FFMA R53, R53, R41, R52 ;  /* 0x0000002935357223 */ /* 0x000fe20000000034 */
[C---:B------:R-:W-:Y:S01]  /*3b50*/  FFMA R115, R59.reuse, R43, R44 ;  /* 0x0000002b3b737223 */ /* 0x040fe2000000002c */
[-C--:B------:R-:W-:Y:S01]  /*3b60*/  FFMA R117, R59, R39.reuse, R58 ;  /* 0x000000273b757223 */ /* 0x080fe2000000003a */
        /* <DEDUP_REMOVED lines=28> */
[----:B---3--:R-:W-:Y:S01]  /*3d30*/  FFMA R76, R8, R36, R76 ;  /* 0x00000024084c7223 */ /* 0x008fe2000000004c */
[C---:B------:R-:W-:Y:S01]  /*3d40*/  FFMA R88, R22.reuse, R38, R25 ;  /* 0x0000002616587223 */ /* 0x040fe20000000019 */
[----:B------:R-:W-:Y:S01]  /*3d50*/  FFMA R18, R22, R34, R21 ;  /* 0x0000002216127223 */ /* 0x000fe20000000015 */
[----:B------:R-:W1:Y:S01]  /*3d60*/  LDS.128 R12, [R79+0x50] ;  /* 0x000050004f0c7984 */ /* 0x000e620000000c00 */
[C---:B------:R-:W-:Y:S01]  /*3d70*/  FFMA R66, R8.reuse, R32, R66 ;  /* 0x0000002008427223 */ /* 0x040fe20000000042 */
[----:B------:R-:W-:Y:S01]  /*3d80*/  FFMA R68, R8, R28, R68 ;  /* 0x0000001c08447223 */ /* 0x000fe20000000044 */
        /* <DEDUP_REMOVED lines=11> */
[----:B------:R-:W2:Y:S01]  /*3e40*/  LDS.128 R24, [R79+0xe0] ;  /* 0x0000e0004f187984 */ /* 0x000ea20000000c00 */
[----:B------:R-:W-:Y:S01]  /*3e50*/  FFMA R68, R10, R30, R21 ;  /* 0x0000001e0a447223 */ /* 0x000fe20000000015 */
[----:B------:R-:W-:Y:S01]  /*3e60*/  FFMA R109, R55, R43, R54 ;  /* 0x0000002b376d7223 */ /* 0x000fe20000000036 */
[----:B------:R-:W-:Y:S01]  /*3e70*/  FFMA R9, R9, R41, R70 ;  /* 0x0000002909097223 */ /* 0x000fe20000000046 */
[----:B------:R-:W3:Y:S01]  /*3e80*/  LDS.128 R20, [R78+0xe0] ;  /* 0x0000e0004e147984 */ /* 0x000ee20000000c00 */
[C---:B----4-:R-:W-:Y:S01]  /*3e90*/  FFMA R8, R56.reuse, R32, R77 ;  /* 0x0000002038087223 */ /* 0x050fe2000000004d */
[----:B------:R-:W-:Y:S01]  /*3ea0*/  FFMA R60, R56, R40, R101 ;  /* 0x00000028383c7223 */ /* 0x000fe20000000065 */
[----:B------:R-:W-:Y:S01]  /*3eb0*/  FFMA R70, R10, R42, R9 ;  /* 0x0000002a0a467223 */ /* 0x000fe20000000009 */
[----:B------:R-:W4:Y:S01]  /*3ec0*/  LDS.128 R44, [R78+0x160] ;  /* 0x000160004e2c7984 */ /* 0x000f220000000c00 */
[C---:B------:R-:W-:Y:S01]  /*3ed0*/  FFMA R10, R56.reuse, R28, R87 ;  /* 0x0000001c380a7223 */ /* 0x040fe20000000057 */
[C---:B------:R-:W-:Y:S01]  /*3ee0*/  FFMA R68, R11.reuse, R31, R68 ;  /* 0x0000001f0b447223 */ /* 0x040fe20000000044 */
[C---:B------:R-:W-:Y:S01]  /*3ef0*/  FFMA R70, R11.reuse, R43, R70 ;  /* 0x0000002b0b467223 */ /* 0x040fe20000000046 */
[----:B------:R-:W4:Y:S01]  /*3f00*/  LDS.128 R52, [R78+0x60] ;  /* 0x000060004e347984 */ /* 0x000f220000000c00 */
[C---:B------:R-:W-:Y:S01]  /*3f10*/  FFMA R66, R11.reuse, R35, R66 ;  /* 0x000000230b427223 */ /* 0x040fe20000000042 */
[----:B------:R-:W-:Y:S01]  /*3f20*/  FFMA R76, R11, R39, R76 ;  /* 0x000000270b4c7223 */ /* 0x000fe2000000004c */
        /* <DEDUP_REMOVED lines=22> */
[C---:B------:R-:W-:Y:S01]  /*4090*/  FFMA R30, R14.reuse, R30, R29 ;  /* 0x0000001e0e1e7223 */ /* 0x040fe2000000001d */
[----:B------:R-:W1:Y:S01]  /*40a0*/  LDS.128 R56, [R79+0x1e0] ;  /* 0x0001e0004f387984 */ /* 0x000e620000000c00 */
[----:B------:R-:W-:Y:S01]  /*40b0*/  FFMA R98, R14, R34, R33 ;  /* 0x000000220e627223 */ /* 0x000fe20000000021 */
[----:B--2---:R-:W-:Y:S01]  /*40c0*/  FFMA R12, R24, R48, R19 ;  /* 0x00000030180c7223 */ /* 0x004fe20000000013 */
[C---:B------:R-:W-:Y:S01]  /*40d0*/  FFMA R42, R14.reuse, R42, R41 ;  /* 0x0000002a0e2a7223 */ /* 0x040fe20000000029 */
[----:B------:R-:W-:Y:S01]  /*40e0*/  FFMA R100, R14, R38, R13 ;  /* 0x000000260e647223 */ /* 0x000fe2000000000d */
[----:B------:R-:W-:Y:S01]  /*40f0*/  FFMA R65, R15, R31, R30 ;  /* 0x0000001f0f417223 */ /* 0x000fe2000000001e */
[C---:B---3--:R-:W-:Y:S01]  /*4100*/  FFMA R28, R24.reuse, R20, R99 ;  /* 0x00000014181c7223 */ /* 0x048fe20000000063 */
[----:B------:R-:W-:Y:S01]  /*4110*/  FFMA R31, R25, R49, R12 ;  /* 0x00000031191f7223 */ /* 0x000fe2000000000c */
[C---:B------:R-:W-:Y:S01]  /*4120*/  FFMA R67, R15.reuse, R43, R42 ;  /* 0x0000002b0f437223 */ /* 0x040fe2000000002a */
[----:B------:R-:W-:Y:S01]  /*4130*/  FFMA R98, R15, R35, R98 ;  /* 0x000000230f627223 */ /* 0x000fe20000000062 */
[C---:B----4-:R-:W-:Y:S01]  /*4140*/  FFMA R14, R24.reuse, R44, R89 ;  /* 0x0000002c180e7223 */ /* 0x050fe20000000059 */
[----:B------:R-:W-:Y:S01]  /*4150*/  FFMA R19, R25, R21, R28 ;  /* 0x0000001519137223 */ /* 0x000fe2000000001c */
[----:B------:R-:W-:Y:S01]  /*4160*/  FFMA R100, R15, R39, R100 ;  /* 0x000000270f647223 */ /* 0x000fe20000000064 */
[----:B------:R-:W-:Y:S01]  /*4170*/  LDS.128 R60, [R79+0x11e0] ;  /* 0x0011e0004f3c7984 */ /* 0x000fe20000000c00 */
[----:B------:R-:W-:Y:S01]  /*4180*/  FFMA R24, R24, R52, R109 ;  /* 0x0000003418187223 */ /* 0x000fe2000000006d */
        /* <DEDUP_REMOVED lines=14> */
[----:B------:R-:W-:Y:S01]  /*4270*/  FFMA R33, R9, R45, R24 ;  /* 0x0000002d09217223 */ /* 0x000fe20000000018 */
[----:B------:R-:W3:Y:S01]  /*4280*/  LDS.128 R36, [R79+0x1160] ;  /* 0x001160004f247984 */ /* 0x000ee20000000c00 */
[C---:B------:R-:W-:Y:S01]  /*4290*/  FFMA R28, R8.reuse, R52, R111 ;  /* 0x00000034081c7223 */ /* 0x040fe2000000006f */
[----:B------:R-:W-:-:S02]  /*42a0*/  FFMA R8, R8, R48, R113 ;  /* 0x0000003008087223 */ /* 0x000fc40000000071 */
        /* <DEDUP_REMOVED lines=9> */
[C---:B-1----:R-:W-:Y:S01]  /*4340*/  FFMA R28, R56.reuse, R52, R115 ;  /* 0x00000034381c7223 */ /* 0x042fe20000000073 */
        /* <DEDUP_REMOVED lines=23> */
[-C--:B------:R-:W-:Y:S01]  /*44c0*/  FFMA R108, R58, R50.reuse, R57 ;  /* 0x000000323a6c7223 */ /* 0x080fe20000000039 */
[C---:B------:R-:W-:Y:S01]  /*44d0*/  FFMA R8, R14.reuse, R50, R29 ;  /* 0x000000320e087223 */ /* 0x040fe2000000001d */
[C---:B------:R-:W-:Y:S01]  /*44e0*/  FFMA R12, R14.reuse, R54, R9 ;  /* 0x000000360e0c7223 */ /* 0x040fe20000000009 */
[C---:B------:R-:W-:Y:S01]  /*44f0*/  FFMA R10, R14.reuse, R22, R11 ;  /* 0x000000160e0a7223 */ /* 0x040fe2000000000b */
[----:B------:R-:W-:Y:S01]  /*4500*/  FFMA R14, R14, R46, R13 ;  /* 0x0000002e0e0e7223 */ /* 0x000fe2000000000d */
[----:B------:R-:W-:Y:S01]  /*4510*/  FFMA R108, R59, R51, R108 ;  /* 0x000000333b6c7223 */ /* 0x000fe2000000006c */
[-C--:B---3--:R-:W-:Y:S01]  /*4520*/  FFMA R76, R36, R48.reuse, R76 ;  /* 0x00000030244c7223 */ /* 0x088fe2000000004c */
[C---:B----4-:R-:W-:Y:S01]  /*4530*/  FFMA R88, R24.reuse, R48, R88 ;  /* 0x0000003018587223 */ /* 0x050fe20000000058 */
[C---:B------:R-:W-:Y:S01]  /*4540*/  FFMA R86, R24.reuse, R52, R86 ;  /* 0x0000003418567223 */ /* 0x040fe20000000056 */
[C---:B------:R-:W-:Y:S01]  /*4550*/  FFMA R64, R24.reuse, R20, R64 ;  /* 0x0000001418407223 */ /* 0x040fe20000000040 */
[-C--:B------:R-:W-:Y:S01]  /*4560*/  FFMA R18, R24, R44.reuse, R18 ;  /* 0x0000002c18127223 */ /* 0x080fe20000000012 */
[C---:B------:R-:W-:Y:S01]  /*4570*/  FFMA R13, R25.reuse, R49, R88 ;  /* 0x00000031190d7223 */ /* 0x040fe20000000058 */
[C---:B------:R-:W-:Y:S01]  /*4580*/  FFMA R9, R25.reuse, R53, R86 ;  /* 0x0000003519097223 */ /* 0x040fe20000000056 */
[C---:B------:R-:W-:Y:S01]  /*4590*/  FFMA R11, R25.reuse, R21, R64 ;  /* 0x00000015190b7223 */ /* 0x040fe20000000040 */
[----:B------:R-:W-:Y:S01]  /*45a0*/  FFMA R25, R25, R45, R18 ;  /* 0x0000002d19197223 */ /* 0x000fe20000000012 */
[C---:B------:R-:W-:Y:S01]  /*45b0*/  FFMA R66, R36.reuse, R44, R66 ;  /* 0x0000002c24427223 */ /* 0x040fe20000000042 */
        /* <DEDUP_REMOVED lines=23> */
[C---:B------:R-:W-:Y:S01]  /*4730*/  FFMA R123, R39.reuse, R47, R36 ;  /* 0x0000002f277b7223 */ /* 0x040fe20000000024 */
[----:B------:R-:W-:Y:S01]  /*4740*/  FFMA R125, R39, R23, R40 ;  /* 0x00000017277d7223 */ /* 0x000fe20000000028 */
[----:B------:R-:W2:Y:S01]  /*4750*/  LDS.128 R8, [R78+0xf0] ;  /* 0x0000f0004e087984 */ /* 0x000ea20000000c00 */
[----:B------:R-:W-:Y:S01]  /*4760*/  FFMA R40, R60, R52, R101 ;  /* 0x000000343c287223 */ /* 0x000fe20000000065 */
[----:B------:R-:W-:Y:S01]  /*4770*/  FFMA R18, R38, R54, R37 ;  /* 0x0000003626127223 */ /* 0x000fe20000000025 */
[C---:B------:R-:W-:Y:S01]  /*4780*/  FFMA R38, R60.reuse, R20, R87 ;  /* 0x000000143c267223 */ /* 0x040fe20000000057 */
[----:B------:R-:W3:Y:S01]  /*4790*/  LDS.128 R12, [R78+0x170] ;  /* 0x000170004e0c7984 */ /* 0x000ee20000000c00 */
[----:B------:R-:W-:Y:S01]  /*47a0*/  FFMA R37, R61, R53, R40 ;  /* 0x000000353d257223 */ /* 0x000fe20000000028 */
[C---:B------:R-:W-:Y:S01]  /*47b0*/  FFMA R36, R60.reuse, R44, R77 ;  /* 0x0000002c3c247223 */ /* 0x040fe2000000004d */
[C---:B------:R-:W-:Y:S01]  /*47c0*/  FFMA R18, R39.reuse, R55, R18 ;  /* 0x0000003727127223 */ /* 0x040fe20000000012 */
[----:B------:R-:W4:Y:S01]  /*47d0*/  LDS.128 R28, [R78+0x1f0] ;  /* 0x0001f0004e1c7984 */ /* 0x000f220000000c00 */
[----:B------:R-:W-:Y:S01]  /*47e0*/  FFMA R76, R39, R51, R76 ;  /* 0x00000033274c7223 */ /* 0x000fe2000000004c */
[----:B------:R-:W-:Y:S01]  /*47f0*/  FFMA R60, R60, R48, R105 ;  /* 0x000000303c3c7223 */ /* 0x000fe20000000069 */
        /* <DEDUP_REMOVED lines=10> */
[----:B------:R-:W-:Y:S01]  /*48a0*/  FFMA R61, R63, R47, R36 ;  /* 0x0000002f3f3d7223 */ /* 0x000fe20000000024 */
[C---:B-1----:R-:W-:Y:S01]  /*48b0*/  FFMA R98, R56.reuse, R44, R98 ;  /* 0x0000002c38627223 */ /* 0x042fe20000000062 */
        /* <DEDUP_REMOVED lines=16> */
[C---:B------:R-:W-:Y:S01]  /*49c0*/  FFMA R55, R59.reuse, R55, R54 ;  /* 0x000000373b377223 */ /* 0x040fe20000000036 */
[C---:B--2---:R-:W-:Y:S01]  /*49d0*/  FFMA R106, R24.reuse, R8, R106 ;  /* 0x00000008186a7223 */ /* 0x044fe2000000006a */
[----:B------:R-:W-:Y:S01]  /*49e0*/  FFMA R51, R59, R51, R50 ;  /* 0x000000333b337223 */ /* 0x000fe20000000032 */
[C---:B---3--:R-:W-:Y:S01]  /*49f0*/  FFMA R104, R24.reuse, R12, R104 ;  /* 0x0000000c18687223 */ /* 0x048fe20000000068 */
[----:B----4-:R-:W-:Y:S01]  /*4a00*/  FFMA R20, R24, R28, R19 ;  /* 0x0000001c18147223 */ /* 0x010fe20000000013 */
[----:B------:R-:W-:-:S02]  /*4a10*/  FFMA R19, R25, R9, R106 ;  /* 0x0000000919137223 */ /* 0x000fc4000000006a */
[C---:B------:R-:W-:Y:S01]  /*4a20*/  FFMA R45, R25.reuse, R13, R104 ;  /* 0x0000000d192d7223 */ /* 0x040fe20000000068 */
[----:B------:R-:W-:Y:S01]  /*4a30*/  FFMA R112, R24, R32, R112 ;  /* 0x0000002018707223 */ /* 0x000fe20000000070 */
[C---:B------:R-:W-:Y:S01]  /*4a40*/  FFMA R47, R25.reuse, R29, R20 ;  /* 0x0000001d192f7223 */ /* 0x040fe20000000014 */
[C---:B------:R-:W-:Y:S01]  /*4a50*/  FFMA R70, R26.reuse, R10, R19 ;  /* 0x0000000a1a467223 */ /* 0x040fe20000000013 */
[----:B------:R-:W2:Y:S01]  /*4a60*/  LDS.128 R20, [R79+0x1070] ;  /* 0x001070004f147984 */ /* 0x000ea20000000c00 */
        /* <DEDUP_REMOVED lines=12> */
[C---:B------:R-:W-:Y:S01]  /*4b30*/  FFMA R27, R41.reuse, R33, R102 ;  /* 0x00000021291b7223 */ /* 0x040fe20000000066 */
[C---:B------:R-:W-:Y:S01]  /*4b40*/  FFMA R57, R41.reuse, R9, R26 ;  /* 0x0000000929397223 */ /* 0x040fe2000000001a */
[C---:B------:R-:W-:Y:S01]  /*4b50*/  FFMA R59, R41.reuse, R13, R24 ;  /* 0x0000000d293b7223 */ /* 0x040fe20000000018 */
[----:B------:R-:W-:Y:S01]  /*4b60*/  FFMA R41, R41, R29, R110 ;  /* 0x0000001d29297223 */ /* 0x000fe2000000006e */
[----:B------:R-:W3:Y:S01]  /*4b70*/  LDS.128 R44, [R79+0x10f0] ;  /* 0x0010f0004f2c7984 */ /* 0x000ee20000000c00 */
[C---:B------:R-:W-:Y:S01]  /*4b80*/  FFMA R24, R42.reuse, R10, R57 ;  /* 0x0000000a2a187223 */ /* 0x040fe20000000039 */
[C---:B------:R-:W-:Y:S01]  /*4b90*/  FFMA R66, R42.reuse, R14, R59 ;  /* 0x0000000e2a427223 */ /* 0x040fe2000000003b */
[C---:B------:R-:W-:Y:S01]  /*4ba0*/  FFMA R26, R42.reuse, R34, R27 ;  /* 0x000000222a1a7223 */ /* 0x040fe2000000001b */
[----:B------:R-:W-:Y:S01]  /*4bb0*/  FFMA R42, R42, R30, R41 ;  /* 0x0000001e2a2a7223 */ /* 0x000fe20000000029 */
[C---:B-1----:R-:W-:Y:S01]  /*4bc0*/  FFMA R40, R36.reuse, R8, R107 ;  /* 0x0000000824287223 */ /* 0x042fe2000000006b */
[C---:B------:R-:W-:Y:S01]  /*4bd0*/  FFMA R71, R43.reuse, R11, R24 ;  /* 0x0000000b2b477223 */ /* 0x040fe20000000018 */
        /* <DEDUP_REMOVED lines=68> */
[----:B------:R-:W-:Y:S01]  /*5020*/  MOV R46, R4 ;  /* 0x00000004002e7202 */ /* 0x000fe20000000f00 */
[----:B------:R-:W2:Y:S01]  /*5030*/  LDS.128 R40, [R79+0x70] ;  /* 0x000070004f287984 */ /* 0x000ea20000000c00 */
[----:B------:R-:W-:-:S02]  /*5040*/  MOV R47, R17 ;  /* 0x00000011002f7202 */ /* 0x000fc40000000f00 */
[----:B------:R-:W-:Y:S01]  /*5050*/  MOV R44, R6 ;  /* 0x00000006002c7202 */ /* 0x000fe20000000f00 */
[----:B------:R-:W-:Y:S06]  /*5060*/  BAR.SYNC 0x0 ;  /* 0x0000000000007b1d */ /* 0x000fec0000000000 */
[----:B------:R-:W-:Y:S01]  /*5070*/  @!PT LDS RZ, [RZ] ;  /* 0x00000000fffff984 */ /* 0x000fe20000000800 */
[----:B------:R-:W-:Y:S01]  /*5080*/  @!PT LDS RZ, [RZ] ;  /* 0x00000000fffff984 */ /* 0x000fe20000000800 */
[----:B------:R-:W-:Y:S01]  /*5090*/  @!PT LDS RZ, [RZ] ;  /* 0x00000000fffff984 */ /* 0x000fe20000000800 */
[----:B------:R3:W-:Y:S01]  /*50a0*/  LDGSTS.E.BYPASS.128 [R83], [R84.64], !P0 ;  /* 0x0000000054537fae */ /* 0x0007e2000c101c44 */
[----:B------:R-:W-:Y:S02]  /*50b0*/  MOV R45, R7 ;  /* 0x00000007002d7202 */ /* 0x000fe40000000f00 */
[----:B------:R-:W-:Y:S01]  /*50c0*/  IADD3 R6, P1, R44, 0x80, RZ ;  /* 0x000000802c067810 */ /* 0x000fe20007f3e0ff */
[----:B------:R4:W-:Y:S03]  /*50d0*/  LDGSTS.E.BYPASS.128 [R82], [R74.64], !P0 ;  /* 0x000000004a527fae */ /* 0x0009e6000c101c44 */
[----:B------:R-:W-:Y:S01]  /*50e0*/  IADD3.X R7, RZ, R45, RZ, P1, !PT ;  /* 0x0000002dff077210 */ /* 0x000fe20000ffe4ff */
[----:B------:R1:W-:Y:S01]  /*50f0*/  LDGSTS.E.BYPASS.128 [R81], [R72.64], !P0 ;  /* 0x0000000048517fae */ /* 0x0003e2000c101c44 */
[----:B------:R-:W-:-:S03]  /*5100*/  IADD3 R4, P1, R4, 0x80, RZ ;  /* 0x0000008004047810 */ /* 0x000fc60007f3e0ff */
[----:B------:R1:W-:Y:S01]  /*5110*/  LDGSTS.E.BYPASS.128 [R80], [R46.64], !P0 ;  /* 0x000000002e507fae */ /* 0x0003e2000c101c44 */
[----:B---3--:R-:W-:Y:S02]  /*5120*/  IADD3 R84, P4, R84, 0x80, RZ ;  /* 0x0000008054547810 */ /* 0x008fe40007f9e0ff */
[----:B------:R-:W-:Y:S01]  /*5130*/  IADD3.X R17, RZ, R17, RZ, P1, !PT ;  /* 0x00000011ff117210 */ /* 0x000fe20000ffe4ff */
[----:B------:R-:W0:Y:S01]  /*5140*/  LDGDEPBAR ;  /* 0x00000000000079af */ /* 0x000e220000000000 */
[----:B----4-:R-:W-:Y:S02]  /*5150*/  IADD3 R74, P3, R74, 0x80, RZ ;  /* 0x000000804a4a7810 */ /* 0x010fe40007f7e0ff */
[----:B------:R-:W-:Y:S01]  /*5160*/  IADD3.X R85, RZ, R85, RZ, P4, !PT ;  /* 0x00000055ff557210 */ /* 0x000fe200027fe4ff */
[----:B------:R3:W-:Y:S01]  /*5170*/  LDGSTS.E.BYPASS.128 [R83+0x2000], [R44.64], !P0 ;  /* 0x020000002c537fae */ /* 0x0007e2000c101c44 */
[----:B-1----:R-:W-:Y:S02]  /*5180*/  IADD3 R72, P2, R72, 0x80, RZ ;  /* 0x0000008048487810 */ /* 0x002fe40007f5e0ff */
[----:B------:R-:W-:Y:S01]  /*5190*/  IADD3.X R75, RZ, R75, RZ, P3, !PT ;  /* 0x0000004bff4b7210 */ /* 0x000fe20001ffe4ff */
[----:B------:R3:W-:Y:S01]  /*51a0*/  LDGSTS.E.BYPASS.128 [R82+0x2000], [R44.64], !P0 ;  /* 0x020000002c527fae */ /* 0x0007e2000c101c44 */
[C---:B------:R-:W-:Y:S01]  /*51b0*/  FFMA R48, R36.reuse, R8, R77 ;  /* 0x0000000824307223 */ /* 0x040fe2000000004d */
[C---:B------:R-:W-:Y:S01]  /*51c0*/  FFMA R18, R36.reuse, R28, R63 ;  /* 0x0000001c24127223 */ /* 0x040fe2000000003f */
[C---:B------:R-:W-:Y:S01]  /*51d0*/  FFMA R24, R36.reuse, R12, R61 ;  /* 0x0000000c24187223 */ /* 0x040fe2000000003d */
[----:B------:R3:W-:Y:S01]  /*51e0*/  LDGSTS.E.BYPASS.128 [R81+0x2000], [R44.64], !P0 ;  /* 0x020000002c517fae */ /* 0x0007e2000c101c44 */
[----:B------:R-:W-:Y:S01]  /*51f0*/  FFMA R36, R36, R32, R87 ;  /* 0x0000002024247223 */ /* 0x000fe20000000057 */
[C---:B------:R-:W-:Y:S01]  /*5200*/  FFMA R61, R37.reuse, R9, R48 ;  /* 0x00000009253d7223 */ /* 0x040fe20000000030 */
[C---:B--2---:R-:W-:Y:S01]  /*5210*/  FFMA R8, R40.reuse, R8, R49 ;  /* 0x0000000828087223 */ /* 0x044fe20000000031 */
[----:B------:R3:W-:Y:S01]  /*5220*/  LDGSTS.E.BYPASS.128 [R80+0x2000], [R44.64], !P0 ;  /* 0x020000002c507fae */ /* 0x0007e2000c101c44 */
[C---:B------:R-:W-:Y:S01]  /*5230*/  FFMA R32, R40.reuse, R32, R55 ;  /* 0x0000002028207223 */ /* 0x040fe20000000037 */
[C---:B------:R-:W-:Y:S01]  /*5240*/  FFMA R12, R40.reuse, R12, R53 ;  /* 0x0000000c280c7223 */ /* 0x040fe20000000035 */
[----:B------:R-:W-:Y:S01]  /*5250*/  FFMA R28, R40, R28, R51 ;  /* 0x0000001c281c7223 */ /* 0x000fe20000000033 */
[----:B------:R-:W0:Y:S01]  /*5260*/  LDGDEPBAR ;  /* 0x00000000000079af */ /* 0x000e220000000000 */
        /* <DEDUP_REMOVED lines=23> */
[----:B------:R-:W-:-:S04]  /*53e0*/  DEPBAR.LE SB0, 0x0 ;  /* 0x000080000000791a */ /* 0x000fc80000000000 */
[----:B------:R-:W-:Y:S01]  /*53f0*/  IADD3.X R73, RZ, R73, RZ, P2, !PT ;  /* 0x00000049ff497210 */ /* 0x000fe200017fe4ff */
[----:B------:R-:W-:Y:S06]  /*5400*/  BAR.SYNC 0x0 ;  /* 0x0000000000007b1d */ /* 0x000fec0000000000 */
[----:B---3--:R-:W-:Y:S01]  /*5410*/  @P0 CALL.REL.NOINC `(.L_x_0) ;  /* 0x0000001000000944 */ /* 0x008fe20003c00000 */
[----:B------:R-:W-:Y:S05]  /*5420*/  BRA `(.L_x_1) ;  /* 0xffffb7e000007947 */ /* 0x000fea000383ffff */
.L_x_0:
[----:B------:R-:W1:Y:S01]  /*5430*/  S2R R16, SR_TID.X ;  /* 0x0000000000107919 */ /* 0x000e620000002100 */
[----:B------:R-:W-:Y:S01]  /*5440*/  SHF.R.S32.HI R7, RZ, 0x1f, R2 ;  /* 0x0000001fff077819 */ /* 0x000fe20000011402 */
[----:B------:R-:W-:-:S04]  /*5450*/  DEPBAR.LE SB0, 0x0 ;  /* 0x000080000000791a */ /* 0x000fc80000000000 */
[----:B------:R-:W-:Y:S06]  /*5460*/  BAR.SYNC 0x0 ;  /* 0x0000000000007b1d */ /* 0x000fec0000000000 */
[C---:B------:R-:W-:Y:S02]  /*5470*/  LEA R8, P0, R2.reuse, c[0x0][0x170], 0x2 ;  /* 0x00005c0002087a11 */ /* 0x040fe400078010ff */
[----:B------:R-:W-:Y:S02]  /*5480*/  SHF.R.S32.HI R4, RZ, 0x1f, R3 ;  /* 0x0000001fff047819 */ /* 0x000fe40000011403 */
[----:B------:R-:W-:-:S02]  /*5490*/  LEA.HI.X R9, R2, c[0x0][0x174], R7, 0x2, P0 ;  /* 0x00005d0002097a11 */ /* 0x000fc400000f1407 */
[C---:B------:R-:W-:Y:S02]  /*54a0*/  LEA R12, P1, R3.reuse, c[0x0][0x170], 0x2 ;  /* 0x00005c00030c7a11 */ /* 0x040fe400078210ff */
[----:B------:R-:W-:Y:S01]  /*54b0*/  IADD3 R10, P0, R92, c[0x0][0x170], RZ ;  /* 0x00005c005c0a7a10 */ /* 0x000fe20007f1e0ff */
[----:B------:R-:W-:Y:S01]  /*54c0*/  @!PT LDS RZ, [RZ] ;  /* 0x00000000fffff984 */ /* 0x000fe20000000800 */
[----:B------:R-:W-:Y:S01]  /*54d0*/  @!PT LDS RZ, [RZ] ;  /* 0x00000000fffff984 */ /* 0x000fe20000000800 */
[----:B------:R-:W-:Y:S01]  /*54e0*/  @!PT LDS RZ, [RZ] ;  /* 0x00000000fffff984 */ /* 0x000fe20000000800 */
[----:B------:R2:W-:Y:S01]  /*54f0*/  LDGSTS.E.BYPASS.128 [R83], [R8.64] ;  /* 0x0000000008537fae */ /* 0x0005e2000b901c44 */
[----:B------:R-:W-:Y:S02]  /*5500*/  LEA.HI.X R13, R3, c[0x0][0x174], R4, 0x2, P1 ;  /* 0x00005d00030d7a11 */ /* 0x000fe400008f1404 */
[----:B-1----:R-:W-:Y:S02]  /*5510*/  SHF.L.U32 R7, R16, 0x2, RZ ;  /* 0x0000000210077819 */ /* 0x002fe400000006ff */
[----:B------:R-:W-:Y:S02]  /*5520*/  IADD3 R14, P1, R96, c[0x0][0x170], RZ ;  /* 0x00005c00600e7a10 */ /* 0x000fe40007f3e0ff */
[----:B------:R-:W-:-:S02]  /*5530*/  LOP3.LUT R2, R7, 0x1c, RZ, 0xc0, !PT ;  /* 0x0000001c07027812 */ /* 0x000fc400078ec0ff */
[----:B------:R-:W-:Y:S02]  /*5540*/  IADD3.X R11, R93, c[0x0][0x174], RZ, P0, !PT ;  /* 0x00005d005d0b7a10 */ /* 0x000fe400007fe4ff */
[----:B------:R-:W-:Y:S02]  /*5550*/  LEA R2, P0, R2, c[0x0][0x178], 0x2 ;  /* 0x00005e0002027a11 */ /* 0x000fe400078010ff */
[----:B------:R-:W-:Y:S01]  /*5560*/  IADD3.X R15, R97, c[0x0][0x174], RZ, P1, !PT ;  /* 0x00005d00610f7a10 */ /* 0x000fe20000ffe4ff */
[----:B------:R1:W-:Y:S01]  /*5570*/  LDGSTS.E.BYPASS.128 [R82], [R10.64] ;  /* 0x000000000a527fae */ /* 0x0003e2000b901c44 */
[----:B------:R-:W-:Y:S02]  /*5580*/  IADD3.X R3, RZ, c[0x0][0x17c], RZ, P0, !PT ;  /* 0x00005f00ff037a10 */ /* 0x000fe400007fe4ff */
[----:B------:R-:W-:Y:S01]  /*5590*/  LOP3.LUT R28, R16, 0x7, RZ, 0xc0, !PT ;  /* 0x00000007101c7812 */ /* 0x000fe200078ec0ff */
[----:B------:R3:W-:Y:S01]  /*55a0*/  LDGSTS.E.BYPASS.128 [R81], [R12.64] ;  /* 0x000000000c517fae */ /* 0x0007e2000b901c44 */
[----:B--2---:R-:W-:-:S02]  /*55b0*/  LOP3.LUT R8, R96, 0x80, RZ, 0xfc, !PT ;  /* 0x0000008060087812 */ /* 0x004fc400078efcff */
[----:B------:R-:W-:Y:S01]  /*55c0*/  LOP3.LUT R6, R90, 0x80, RZ, 0xfc, !PT ;  /* 0x000000805a067812 */ /* 0x000fe200078efcff */
[----:B------:R2:W-:Y:S01]  /*55d0*/  LDGSTS.E.BYPASS.128 [R80], [R14.64] ;  /* 0x000000000e507fae */ /* 0x0005e2000b901c44 */
[----:B------:R-:W-:Y:S01]  /*55e0*/  IMAD.WIDE.U32 R28, R28, 0x10, RZ ;  /* 0x000000101c1c7825 */ /* 0x000fe200078e00ff */
[----:B------:R-:W-:Y:S02]  /*55f0*/  IADD3 R8, P0, R8, c[0x0][0x170], RZ ;  /* 0x00005c0008087a10 */ /* 0x000fe40007f1e0ff */
[----:B------:R-:W0:Y:S01]  /*5600*/  LDGDEPBAR ;  /* 0x00000000000079af */ /* 0x000e220000000000 */
[----:B-1----:R-:W-:Y:S02]  /*5610*/  LOP3.LUT R10, R94, 0x80, RZ, 0xfc, !PT ;  /* 0x000000805e0a7812 */ /* 0x002fe400078efcff */
[----:B------:R-:W-:Y:S01]  /*5620*/  IADD3.X R11, R97, c[0x0][0x174], RZ, P0, !PT ;  /* 0x00005d00610b7a10 */ /* 0x000fe200007fe4ff */
[----:B------:R1:W-:Y:S01]  /*5630*/  LDGSTS.E.BYPASS.128 [R83+0x2000], [R2.64] ;  /* 0x0200000002537fae */ /* 0x0003e2000b901c44 */
[----:B---3--:R-:W-:-:S02]  /*5640*/  LOP3.LUT R12, R92, 0x80, RZ, 0xfc, !PT ;  /* 0x000000805c0c7812 */ /* 0x008fc400078efcff */
[----:B------:R-:W-:Y:S01]  /*5650*/  IADD3 R10, P1, R10, c[0x0][0x170], RZ ;  /* 0x00005c000a0a7a10 */ /* 0x000fe20007f3e0ff */
[----:B------:R1:W-:Y:S01]  /*5660*/  LDGSTS.E.BYPASS.128 [R82+0x2000], [R2.64] ;  /* 0x0200000002527fae */ /* 0x0003e2000b901c44 */
[----:B------:R-:W-:Y:S02]  /*5670*/  IADD3 R12, P2, R12, c[0x0][0x170], RZ ;  /* 0x00005c000c0c7a10 */ /* 0x000fe40007f5e0ff */
[----:B------:R-:W-:Y:S01]  /*5680*/  IADD3 R6, P3, R6, c[0x0][0x170], RZ ;  /* 0x00005c0006067a10 */ /* 0x000fe20007f7e0ff */
[----:B------:R1:W-:Y:S01]  /*5690*/  LDGSTS.E.BYPASS.128 [R81+0x2000], [R2.64] ;  /* 0x0200000002517fae */ /* 0x0003e2000b901c44 */
[----:B------:R-:W-:Y:S02]  /*56a0*/  SHF.R.U32.HI R9, RZ, 0x4, R16 ;  /* 0x00000004ff097819 */ /* 0x000fe40000011610 */
[----:B------:R-:W-:Y:S01]  /*56b0*/  IADD3.X R13, R95, c[0x0][0x174], RZ, P1, !PT ;  /* 0x00005d005f0d7a10 */ /* 0x000fe20000ffe4ff */
[----:B------:R1:W-:Y:S01]  /*56c0*/  LDGSTS.E.BYPASS.128 [R80+0x2000], [R2.64] ;  /* 0x0200000002507fae */ /* 0x0003e2000b901c44 */
[----:B--2---:R-:W-:-:S02]  /*56d0*/  IADD3.X R15, R93, c[0x0][0x174], RZ, P2, !PT ;  /* 0x00005d005d0f7a10 */ /* 0x004fc400017fe4ff */
[----:B------:R-:W-:Y:S01]  /*56e0*/  IADD3.X R17, R91, c[0x0][0x174], RZ, P3, !PT ;  /* 0x00005d005b117a10 */ /* 0x000fe20001ffe4ff */
[----:B------:R-:W0:Y:S01]  /*56f0*/  LDGDEPBAR ;  /* 0x00000000000079af */ /* 0x000e220000000000 */
[C---:B------:R-:W-:Y:S02]  /*5700*/  LOP3.LUT R14, R5.reuse, 0x1, RZ, 0xfc, !PT ;  /* 0x00000001050e7812 */ /* 0x040fe400078efcff */
[----:B------:R-:W-:Y:S02]  /*5710*/  LOP3.LUT R16, R5, 0x3, RZ, 0xfc, !PT ;  /* 0x0000000305107812 */ /* 0x000fe400078efcff */
[----:B------:R-:W-:Y:S02]  /*5720*/  MOV R4, RZ ;  /* 0x000000ff00047202 */ /* 0x000fe40000000f00 */
[----:B------:R-:W-:Y:S02]  /*5730*/  LOP3.LUT R9, R9, 0x7, RZ, 0xc0, !PT ;  /* 0x0000000709097812 */ /* 0x000fe400078ec0ff */
[----:B-1----:R-:W-:-:S04]  /*5740*/  LOP3.LUT R2, R28, 0x80, RZ, 0xfc, !PT ;  /* 0x000000801c027812 */ /* 0x002fc800078efcff */
[----:B------:R-:W-:-:S04]  /*5750*/  IADD3 R2, P0, R2, c[0x0][0x178], RZ ;  /* 0x00005e0002027a10 */ /* 0x000fc80007f1e0ff */
[----:B------:R-:W-:Y:S01]  /*5760*/  IADD3.X R3, R29, c[0x0][0x17c], RZ, P0, !PT ;  /* 0x00005f001d037a10 */ /* 0x000fe200007fe4ff */
[----:B------:R-:W-:-:S04]  /*5770*/  DEPBAR.LE SB0, 0x0 ;  /* 0x000080000000791a */ /* 0x000fc80000000000 */
[----:B------:R-:W-:Y:S06]  /*5780*/  BAR.SYNC 0x0 ;  /* 0x0000000000007b1d */ /* 0x000fec0000000000 */
.L_x_3:
        /* <DEDUP_REMOVED lines=8> */
[----:B------:R-:W4:Y:S01]  /*5810*/  LDS.128 R48, [R79+0x180] ;  /* 0x000180004f307984 */ /* 0x000f220000000c00 */
        /* <DEDUP_REMOVED lines=11> */
[----:B------:R-:W-:Y:S01]  /*58d0*/  FFMA R66, R44, R32, R66 ;  /* 0x000000202c427223 */ /* 0x000fe20000000042 */
        /* <DEDUP_REMOVED lines=34> */
[----:B------:R-:W-:Y:S01]  /*5b00*/  FFMA R66, R50, R42, R25 ;  /* 0x0000002a32427223 */ /* 0x000fe20000000019 */
[----:B-1----:R-:W-:Y:S01]  /*5b10*/  FFMA R26, R52, R36, R105 ;  /* 0x00000024341a7223 */ /* 0x002fe20000000069 */
[----:B------:R-:W-:Y:S01]  /*5b20*/  FFMA R107, R51, R31, R48 ;  /* 0x0000001f336b7223 */ /* 0x000fe20000000030 */
[----:B------:R-:W-:Y:S01]  /*5b30*/  FFMA R50, R50, R38, R49 ;  /* 0x0000002632327223 */ /* 0x000fe20000000031 */
[C---:B------:R-:W-:Y:S01]  /*5b40*/  FFMA R48, R52.reuse, R40, R20 ;  /* 0x0000002834307223 */ /* 0x040fe20000000014 */
[----:B------:R-:W-:Y:S01]  /*5b50*/  FFMA R20, R52, R28, R101 ;  /* 0x0000001c34147223 */ /* 0x000fe20000000065 */
[----:B------:R-:W-:Y:S01]  /*5b60*/  FFMA R49, R53, R37, R26 ;  /* 0x0000002535317223 */ /* 0x000fe2000000001a */
[C---:B------:R-:W-:Y:S01]  /*5b70*/  FFMA R115, R51.reuse, R43, R66 ;  /* 0x0000002b33737223 */ /* 0x040fe20000000042 */
[----:B------:R-:W-:Y:S01]  /*5b80*/  FFMA R117, R51, R39, R50 ;  /* 0x0000002733757223 */ /* 0x000fe20000000032 */
[C---:B------:R-:W-:Y:S01]  /*5b90*/  FFMA R27, R53.reuse, R29, R20 ;  /* 0x0000001d351b7223 */ /* 0x040fe20000000014 */
[----:B------:R-:W-:Y:S01]  /*5ba0*/  FFMA R25, R53, R41, R48 ;  /* 0x0000002935197223 */ /* 0x000fe20000000030 */
[----:B------:R-:W-:Y:S01]  /*5bb0*/  FFMA R20, R54, R38, R49 ;  /* 0x0000002636147223 */ /* 0x000fe20000000031 */
[----:B------:R-:W-:Y:S01]  /*5bc0*/  FFMA R52, R52, R32, R64 ;  /* 0x0000002034347223 */ /* 0x000fe20000000040 */
[----:B------:R-:W1:Y:S01]  /*5bd0*/  LDS.128 R48, [R79+0x1180] ;  /* 0x001180004f307984 */ /* 0x000e620000000c00 */
[C---:B------:R-:W-:Y:S01]  /*5be0*/  FFMA R26, R54.reuse, R30, R27 ;  /* 0x0000001e361a7223 */ /* 0x040fe2000000001b */
[----:B------:R-:W-:Y:S01]  /*5bf0*/  FFMA R123, R55, R39, R20 ;  /* 0x00000027377b7223 */ /* 0x000fe20000000014 */
[----:B------:R-:W-:Y:S01]  /*5c00*/  FFMA R53, R53, R33, R52 ;  /* 0x0000002135357223 */ /* 0x000fe20000000034 */
[C---:B------:R-:W-:Y:S01]  /*5c10*/  FFMA R52, R54.reuse, R42, R25 ;  /* 0x0000002a36347223 */ /* 0x040fe20000000019 */
[C---:B------:R-:W-:Y:S01]  /*5c20*/  FFMA R119, R55.reuse, R31, R26 ;  /* 0x0000001f37777223 */ /* 0x040fe2000000001a */
[----:B------:R-:W-:Y:S01]  /*5c30*/  LDS.128 R68, [R78+0x190] ;  /* 0x000190004e447984 */ /* 0x000fe20000000c00 */
[----:B------:R-:W-:Y:S01]  /*5c40*/  FFMA R54, R54, R34, R53 ;  /* 0x0000002236367223 */ /* 0x000fe20000000035 */
[----:B------:R-:W-:-:S02]  /*5c50*/  FFMA R121, R55, R43, R52 ;  /* 0x0000002b37797223 */ /* 0x000fc40000000034 */
[----:B------:R-:W-:Y:S01]  /*5c60*/  LDS.128 R72, [R78+0x10] ;  /* 0x000010004e487984 */ /* 0x000fe20000000c00 */
[----:B------:R-:W-:Y:S01]  /*5c70*/  FFMA R105, R55, R35, R54 ;  /* 0x0000002337697223 */ /* 0x000fe20000000036 */
[C---:B--2---:R-:W-:Y:S01]  /*5c80*/  FFMA R58, R60.reuse, R36, R58 ;  /* 0x000000243c3a7223 */ /* 0x044fe2000000003a */
[C---:B------:R-:W-:Y:S01]  /*5c90*/  FFMA R20, R60.reuse, R40, R21 ;  /* 0x000000283c147223 */ /* 0x040fe20000000015 */
[C---:B------:R-:W-:Y:S01]  /*5ca0*/  FFMA R56, R60.reuse, R28, R56 ;  /* 0x0000001c3c387223 */ /* 0x040fe20000000038 */
[----:B------:R-:W-:Y:S01]  /*5cb0*/  FFMA R60, R60, R32, R65 ;  /* 0x000000203c3c7223 */ /* 0x000fe20000000041 */
[----:B------:R-:W2:Y:S01]  /*5cc0*/  LDS.128 R52, [R79] ;  /* 0x000000004f347984 */ /* 0x000ea20000000c00 */
[C---:B------:R-:W-:Y:S01]  /*5cd0*/  FFMA R27, R61.reuse, R37, R58 ;  /* 0x000000253d1b7223 */ /* 0x040fe2000000003a */
[C---:B------:R-:W-:Y:S01]  /*5ce0*/  FFMA R21, R61.reuse, R41, R20 ;  /* 0x000000293d157223 */ /* 0x040fe20000000014 */
[C---:B------:R-:W-:Y:S01]  /*5cf0*/  FFMA R25, R61.reuse, R29, R56 ;  /* 0x0000001d3d197223 */ /* 0x040fe20000000038 */
[----:B------:R-:W-:Y:S01]  /*5d00*/  FFMA R61, R61, R33, R60 ;  /* 0x000000213d3d7223 */ /* 0x000fe2000000003c */
[C---:B------:R-:W-:Y:S01]  /*5d10*/  FFMA R88, R62.reuse, R38, R27 ;  /* 0x000000263e587223 */ /* 0x040fe2000000001b */
[----:B------:R-:W-:Y:S01]  /*5d20*/  FFMA R86, R62, R42, R21 ;  /* 0x0000002a3e567223 */ /* 0x000fe20000000015 */
[C---:B---3--:R-:W-:Y:S01]  /*5d30*/  FFMA R20, R44.reuse, R36, R59 ;  /* 0x000000242c147223 */ /* 0x048fe2000000003b */
[C---:B------:R-:W-:Y:S01]  /*5d40*/  FFMA R76, R44.reuse, R32, R76 ;  /* 0x000000202c4c7223 */ /* 0x040fe2000000004c */
        /* <DEDUP_REMOVED lines=19> */
[----:B------:R-:W4:Y:S01]  /*5e80*/  LDS.128 R60, [R78+0x90] ;  /* 0x000090004e3c7984 */ /* 0x000f220000000c00 */
        /* <DEDUP_REMOVED lines=10> */
[----:B------:R-:W1:Y:S01]  /*5f30*/  LDS.128 R20, [R79+0x110] ;  /* 0x000110004f147984 */ /* 0x000e620000000c00 */
[C---:B--2---:R-:W-:Y:S01]  /*5f40*/  FFMA R28, R52.reuse, R28, R99 ;  /* 0x0000001c341c7223 */ /* 0x044fe20000000063 */
[----:B------:R-:W-:Y:S01]  /*5f50*/  FFMA R49, R49, R37, R48 ;  /* 0x0000002531317223 */ /* 0x000fe20000000030 */
[----:B------:R-:W-:Y:S01]  /*5f60*/  FFMA R18, R52, R32, R18 ;  /* 0x0000002034127223 */ /* 0x000fe20000000012 */
        /* <DEDUP_REMOVED lines=12> */
[----:B------:R-:W-:Y:S01]  /*6030*/  FFMA R34, R54, R34, R33 ;  /* 0x0000002236227223 */ /* 0x000fe20000000021 */
[----:B------:R-:W2:Y:S01]  /*6040*/  LDS.128 R24, [R79+0x190] ;  /* 0x000190004f187984 */ /* 0x000ea20000000c00 */
[----:B------:R-:W-:Y:S01]  /*6050*/  FFMA R50, R50, R38, R49 ;  /* 0x0000002632327223 */ /* 0x000fe20000000031 */
[C---:B------:R-:W-:Y:S01]  /*6060*/  FFMA R42, R54.reuse, R42, R41 ;  /* 0x0000002a362a7223 */ /* 0x040fe20000000029 */
[----:B------:R-:W-:Y:S01]  /*6070*/  FFMA R109, R55, R35, R34 ;  /* 0x00000023376d7223 */ /* 0x000fe20000000022 */
[----:B------:R-:W-:Y:S01]  /*6080*/  FFMA R87, R51, R31, R48 ;  /* 0x0000001f33577223 */ /* 0x000fe20000000030 */
[----:B------:R-:W-:Y:S01]  /*6090*/  FFMA R38, R54, R38, R37 ;  /* 0x0000002636267223 */ /* 0x000fe20000000025 */
[----:B------:R-:W-:Y:S01]  /*60a0*/  FFMA R99, R55, R43, R42 ;  /* 0x0000002b37637223 */ /* 0x000fe2000000002a */
[-C--:B------:R-:W-:Y:S01]  /*60b0*/  FFMA R101, R51, R39.reuse, R50 ;  /* 0x0000002733657223 */ /* 0x080fe20000000032 */
[C---:B---3--:R-:W-:Y:S01]  /*60c0*/  FFMA R18, R56.reuse, R68, R19 ;  /* 0x0000004438127223 */ /* 0x048fe20000000013 */
[----:B------:R-:W-:Y:S01]  /*60d0*/  FFMA R55, R55, R39, R38 ;  /* 0x0000002737377223 */ /* 0x000fe20000000026 */
[----:B------:R-:W-:Y:S01]  /*60e0*/  FFMA R89, R51, R43, R76 ;  /* 0x0000002b33597223 */ /* 0x000fe2000000004c */
[C---:B----4-:R-:W-:Y:S01]  /*60f0*/  FFMA R30, R56.reuse, R60, R91 ;  /* 0x0000003c381e7223 */ /* 0x050fe2000000005b */
[C---:B------:R-:W-:Y:S01]  /*6100*/  FFMA R35, R57.reuse, R69, R18 ;  /* 0x0000004539237223 */ /* 0x040fe20000000012 */
[----:B------:R-:W-:Y:S01]  /*6110*/  LDS.128 R48, [R79+0x1190] ;  /* 0x001190004f307984 */ /* 0x000fe20000000c00 */
[C---:B-1----:R-:W-:Y:S01]  /*6120*/  FFMA R28, R56.reuse, R64, R85 ;  /* 0x00000040381c7223 */ /* 0x042fe20000000055 */
[----:B------:R-:W-:Y:S01]  /*6130*/  FFMA R56, R56, R72, R93 ;  /* 0x0000004838387223 */ /* 0x000fe2000000005d */
[C---:B------:R-:W-:Y:S01]  /*6140*/  FFMA R19, R57.reuse, R61, R30 ;  /* 0x0000003d39137223 */ /* 0x040fe2000000001e */
[C---:B------:R-:W-:Y:S01]  /*6150*/  FFMA R18, R58.reuse, R70, R35 ;  /* 0x000000463a127223 */ /* 0x040fe20000000023 */
[C---:B------:R-:W-:Y:S01]  /*6160*/  FFMA R33, R57.reuse, R65, R28 ;  /* 0x0000004139217223 */ /* 0x040fe2000000001c */
[----:B------:R-:W-:Y:S01]  /*6170*/  FFMA R57, R57, R73, R56 ;  /* 0x0000004939397223 */ /* 0x000fe20000000038 */
[C---:B------:R-:W-:Y:S01]  /*6180*/  FFMA R34, R58.reuse, R62, R19 ;  /* 0x0000003e3a227223 */ /* 0x040fe20000000013 */
[----:B------:R-:W1:Y:S01]  /*6190*/  LDS.128 R28, [R79+0x1010] ;  /* 0x001010004f1c7984 */ /* 0x000e620000000c00 */
        /* <DEDUP_REMOVED lines=62> */
[C---:B----4-:R-:W-:Y:S01]  /*6580*/  FFMA R44, R36.reuse, R60, R44 ;  /* 0x0000003c242c7223 */ /* 0x050fe2000000002c */
[C---:B------:R-:W-:Y:S01]  /*6590*/  FFMA R125, R35.reuse, R75, R22 ;  /* 0x0000004b237d7223 */ /* 0x040fe20000000016 */
[----:B------:R-:W-:Y:S01]  /*65a0*/  FFMA R123, R35, R63, R20 ;  /* 0x0000003f237b7223 */ /* 0x000fe20000000014 */
[C---:B------:R-:W-:Y:S01]  /*65b0*/  FFMA R20, R36.reuse, R68, R47 ;  /* 0x0000004424147223 */ /* 0x040fe2000000002f */
[----:B------:R-:W-:Y:S01]  /*65c0*/  FFMA R22, R36, R64, R45 ;  /* 0x0000004024167223 */ /* 0x000fe2000000002d */
[----:B------:R-:W-:Y:S01]  /*65d0*/  FFMA R33, R33, R65, R32 ;  /* 0x0000004121217223 */ /* 0x000fe20000000020 */
        /* <DEDUP_REMOVED lines=15> */
[----:B------:R-:W-:Y:S01]  /*66d0*/  LDS.128 R44, [R79+0xa0] ;  /* 0x0000a0004f2c7984 */ /* 0x000fe20000000c00 */
[----:B------:R-:W-:Y:S01]  /*66e0*/  FFMA R86, R38, R74, R37 ;  /* 0x0000004a26567223 */ /* 0x000fe20000000025 */
[C---:B------:R-:W-:Y:S01]  /*66f0*/  FFMA R38, R48.reuse, R60, R87 ;  /* 0x0000003c30267223 */ /* 0x040fe20000000057 */
[C---:B------:R-:W-:Y:S01]  /*6700*/  FFMA R36, R48.reuse, R64, R77 ;  /* 0x0000004030247223 */ /* 0x040fe2000000004d */
[----:B------:R-:W1:Y:S01]  /*6710*/  LDS.128 R20, [R78+0xa0] ;  /* 0x0000a0004e147984 */ /* 0x000e620000000c00 */
[C---:B------:R-:W-:Y:S01]  /*6720*/  FFMA R52, R48.reuse, R72, R89 ;  /* 0x0000004830347223 */ /* 0x040fe20000000059 */
[C---:B------:R-:W-:Y:S01]  /*6730*/  FFMA R86, R39.reuse, R75, R86 ;  /* 0x0000004b27567223 */ /* 0x040fe20000000056 */
[C---:B------:R-:W-:Y:S01]  /*6740*/  FFMA R84, R39.reuse, R63, R84 ;  /* 0x0000003f27547223 */ /* 0x040fe20000000054 */
[----:B------:R-:W3:Y:S01]  /*6750*/  LDS.128 R24, [R78+0x120] ;  /* 0x000120004e187984 */ /* 0x000ee20000000c00 */
[C---:B------:R-:W-:Y:S01]  /*6760*/  FFMA R76, R39.reuse, R67, R76 ;  /* 0x00000043274c7223 */ /* 0x040fe2000000004c */
[----:B------:R-:W-:Y:S01]  /*6770*/  FFMA R88, R39, R71, R88 ;  /* 0x0000004727587223 */ /* 0x000fe20000000058 */
[----:B------:R-:W-:Y:S01]  /*6780*/  FFMA R48, R48, R68, R101 ;  /* 0x0000004430307223 */ /* 0x000fe20000000065 */
[----:B------:R-:W4:Y:S01]  /*6790*/  LDS.128 R28, [R78+0x1a0] ;  /* 0x0001a0004e1c7984 */ /* 0x000f220000000c00 */
        /* <DEDUP_REMOVED lines=18> */
[----:B------:R-:W2:Y:S01]  /*68c0*/  LDS.128 R48, [R79+0x1a0] ;  /* 0x0001a0004f307984 */ /* 0x000ea20000000c00 */
        /* <DEDUP_REMOVED lines=12> */
[C---:B-1----:R-:W-:Y:S01]  /*6990*/  FFMA R52, R44.reuse, R20, R85 ;  /* 0x000000142c347223 */ /* 0x042fe20000000055 */
[----:B------:R-:W-:Y:S01]  /*69a0*/  FFMA R73, R43, R67, R66 ;  /* 0x000000432b497223 */ /* 0x000fe20000000042 */
        /* <DEDUP_REMOVED lines=25> */
[----:B------:R-:W-:Y:S01]  /*6b40*/  FFMA R37, R37, R29, R36 ;  /* 0x0000001d25257223 */ /* 0x000fe20000000024 */
[C---:B------:R-:W-:Y:S01]  /*6b50*/  FFMA R54, R38.reuse, R34, R53 ;  /* 0x0000002226367223 */ /* 0x040fe20000000035 */
[C---:B------:R-:W-:Y:S01]  /*6b60*/  FFMA R52, R38.reuse, R22, R55 ;  /* 0x0000001626347223 */ /* 0x040fe20000000037 */
[----:B------:R-:W3:Y:S01]  /*6b70*/  LDS.128 R44, [R79+0x10a0] ;  /* 0x0010a0004f2c7984 */ /* 0x000ee20000000c00 */
[C---:B------:R-:W-:Y:S01]  /*6b80*/  FFMA R36, R38.reuse, R26, R57 ;  /* 0x0000001a26247223 */ /* 0x040fe20000000039 */
[----:B------:R-:W-:Y:S01]  /*6b90*/  FFMA R38, R38, R30, R37 ;  /* 0x0000001e26267223 */ /* 0x000fe20000000025 */
[C---:B------:R-:W-:Y:S01]  /*6ba0*/  FFMA R93, R39.reuse, R23, R52 ;  /* 0x00000017275d7223 */ /* 0x040fe20000000034 */
[C---:B--2---:R-:W-:Y:S01]  /*6bb0*/  FFMA R52, R48.reuse, R32, R111 ;  /* 0x0000002030347223 */ /* 0x044fe2000000006f */
[C---:B------:R-:W-:Y:S01]  /*6bc0*/  FFMA R95, R39.reuse, R35, R54 ;  /* 0x00000023275f7223 */ /* 0x040fe20000000036 */
[C---:B------:R-:W-:Y:S01]  /*6bd0*/  FFMA R91, R39.reuse, R27, R36 ;  /* 0x0000001b275b7223 */ /* 0x040fe20000000024 */
[----:B------:R-:W-:Y:S01]  /*6be0*/  FFMA R97, R39, R31, R38 ;  /* 0x0000001f27617223 */ /* 0x000fe20000000026 */
[C---:B------:R-:W-:Y:S01]  /*6bf0*/  FFMA R37, R49.reuse, R33, R52 ;  /* 0x0000002131257223 */ /* 0x040fe20000000034 */
[C---:B------:R-:W-:Y:S01]  /*6c00*/  FFMA R38, R48.reuse, R20, R107 ;  /* 0x0000001430267223 */ /* 0x040fe2000000006b */
[----:B------:R-:W2:Y:S01]  /*6c10*/  LDS.128 R52, [R79+0x1120] ;  /* 0x001120004f347984 */ /* 0x000ea20000000c00 */
[C---:B------:R-:W-:Y:S01]  /*6c20*/  FFMA R36, R48.reuse, R24, R103 ;  /* 0x0000001830247223 */ /* 0x040fe20000000067 */
[----:B------:R-:W-:Y:S01]  /*6c30*/  FFMA R48, R48, R28, R113 ;  /* 0x0000001c30307223 */ /* 0x000fe20000000071 */
[----:B------:R-:W-:-:S02]  /*6c40*/  FFMA R39, R49, R21, R38 ;  /* 0x0000001531277223 */ /* 0x000fc40000000026 */
        /* <DEDUP_REMOVED lines=20> */
[----:B------:R-:W1:Y:S01]  /*6d90*/  LDS.128 R56, [R79+0x20] ;  /* 0x000020004f387984 */ /* 0x000e620000000c00 */
        /* <DEDUP_REMOVED lines=14> */
[C---:B--2---:R-:W-:Y:S01]  /*6e80*/  FFMA R88, R52.reuse, R28, R88 ;  /* 0x0000001c34587223 */ /* 0x044fe20000000058 */
[C---:B------:R-:W-:Y:S01]  /*6e90*/  FFMA R76, R52.reuse, R24, R76 ;  /* 0x00000018344c7223 */ /* 0x040fe2000000004c */
[----:B------:R-:W-:Y:S01]  /*6ea0*/  FFMA R84, R52, R20, R84 ;  /* 0x0000001434547223 */ /* 0x000fe20000000054 */
        /* <DEDUP_REMOVED lines=37> */
[----:B-1----:R-:W-:Y:S01]  /*7100*/  FFMA R20, R56, R20, R69 ;  /* 0x0000001438147223 */ /* 0x002fe20000000045 */
        /* <DEDUP_REMOVED lines=16> */
[----:B--2---:R-:W-:Y:S01]  /*7210*/  FFMA R22, R60, R40, R85 ;  /* 0x000000283c167223 */ /* 0x004fe20000000055 */
        /* <DEDUP_REMOVED lines=14> */
[----:B------:R-:W2:Y:S01]  /*7300*/  LDS.128 R20, [R79+0x1030] ;  /* 0x001030004f147984 */ /* 0x000ea20000000c00 */
        /* <DEDUP_REMOVED lines=21> */
[C---:B-1----:R-:W-:Y:S01]  /*7460*/  FFMA R32, R64.reuse, R48, R111 ;  /* 0x0000003040207223 */ /* 0x042fe2000000006f */
        /* <DEDUP_REMOVED lines=115> */
[----:B------:R-:W1:Y:S01]  /*7ba0*/  LDS.128 R36, [R79+0x1040] ;  /* 0x001040004f247984 */ /* 0x000e620000000c00 */
[C---:B------:R-:W-:Y:S01]  /*7bb0*/  FFMA R42, R62.reuse, R26, R41 ;  /* 0x0000001a3e2a7223 */ /* 0x040fe20000000029 */
[----:B------:R-:W-:Y:S01]  /*7bc0*/  FFMA R40, R62, R30, R43 ;  /* 0x0000001e3e287223 */ /* 0x000fe2000000002b */
[C---:B------:R-:W-:Y:S01]  /*7bd0*/  FFMA R99, R63.reuse, R23, R44 ;  /* 0x000000173f637223 */ /* 0x040fe2000000002c */
[C---:B----4-:R-:W-:Y:S01]  /*7be0*/  FFMA R44, R52.reuse, R32, R95 ;  /* 0x00000020342c7223 */ /* 0x050fe2000000005f */
        /* <DEDUP_REMOVED lines=62> */
[----:B---3--:R-:W-:Y:S01]  /*7fd0*/  FFMA R74, R52, R28, R74 ;  /* 0x0000001c344a7223 */ /* 0x008fe2000000004a */
[C---:B------:R-:W-:Y:S01]  /*7fe0*/  FFMA R18, R42.reuse, R30, R45 ;  /* 0x0000001e2a127223 */ /* 0x040fe2000000002d */
[C---:B------:R-:W-:Y:S01]  /*7ff0*/  FFMA R38, R42.reuse, R34, R37 ;  /* 0x000000222a267223 */ /* 0x040fe20000000025 */
[C---:B------:R-:W-:Y:S01]  /*8000*/  FFMA R36, R42.reuse, R22, R39 ;  /* 0x000000162a247223 */ /* 0x040fe20000000027 */
[----:B------:R-:W-:Y:S01]  /*8010*/  FFMA R42, R42, R26, R41 ;  /* 0x0000001a2a2a7223 */ /* 0x000fe20000000029 */
        /* <DEDUP_REMOVED lines=17> */
[----:B------:R-:W2:Y:S01]  /*8130*/  LDS.128 R40, [R78+0x150] ;  /* 0x000150004e287984 */ /* 0x000ea20000000c00 */
[----:B------:R-:W-:Y:S01]  /*8140*/  FFMA R72, R54, R34, R53 ;  /* 0x0000002236487223 */ /* 0x000fe20000000035 */
[C---:B-1----:R-:W-:Y:S01]  /*8150*/  FFMA R54, R64.reuse, R20, R87 ;  /* 0x0000001440367223 */ /* 0x042fe20000000057 */
        /* <DEDUP_REMOVED lines=41> */
[C---:B-1----:R-:W-:Y:S01]  /*83f0*/  FFMA R20, R60.reuse, R44, R19 ;  /* 0x0000002c3c147223 */ /* 0x042fe20000000013 */
[C---:B------:R-:W-:Y:S01]  /*8400*/  FFMA R25, R61.reuse, R41, R22 ;  /* 0x000000293d197223 */ /* 0x040fe20000000016 */
[----:B------:R-:W1:Y:S01]  /*8410*/  LDS.128 R32, [R79+0x10d0] ;  /* 0x0010d0004f207984 */ /* 0x000e620000000c00 */
[----:B---3--:R-:W-:Y:S01]  /*8420*/  FFMA R24, R60, R36, R99 ;  /* 0x000000243c187223 */ /* 0x008fe20000000063 */
[C---:B------:R-:W-:Y:S01]  /*8430*/  FFMA R27, R61.reuse, R45, R20 ;  /* 0x0000002d3d1b7223 */ /* 0x040fe20000000014 */
[C---:B------:R-:W-:Y:S01]  /*8440*/  FFMA R26, R62.reuse, R42, R25 ;  /* 0x0000002a3e1a7223 */ /* 0x040fe20000000019 */
[----:B------:R-:W2:Y:S01]  /*8450*/  LDS.128 R20, [R79+0x1050] ;  /* 0x001050004f147984 */ /* 0x000ea20000000c00 */
[----:B------:R-:W-:Y:S01]  /*8460*/  FFMA R19, R61, R37, R24 ;  /* 0x000000253d137223 */ /* 0x000fe20000000018 */
[----:B------:R-:W-:Y:S01]  /*8470*/  FFMA R24, R62, R46, R27 ;  /* 0x0000002e3e187223 */ /* 0x000fe2000000001b */
[C---:B------:R-:W-:Y:S01]  /*8480*/  FFMA R85, R63.reuse, R43, R26 ;  /* 0x0000002b3f557223 */ /* 0x040fe2000000001a */
[----:B----4-:R-:W-:Y:S01]  /*8490*/  FFMA R26, R52, R36, R93 ;  /* 0x00000024341a7223 */ /* 0x010fe2000000005d */
[----:B------:R-:W-:Y:S01]  /*84a0*/  FFMA R28, R62, R38, R19 ;  /* 0x000000263e1c7223 */ /* 0x000fe20000000013 */
[----:B------:R-:W-:Y:S01]  /*84b0*/  FFMA R19, R63, R47, R24 ;  /* 0x0000002f3f137223 */ /* 0x000fe20000000018 */
[C---:B------:R-:W-:Y:S01]  /*84c0*/  FFMA R24, R52.reuse, R40, R91 ;  /* 0x0000002834187223 */ /* 0x040fe2000000005b */
[----:B------:R-:W-:Y:S01]  /*84d0*/  FFMA R27, R53, R37, R26 ;  /* 0x00000025351b7223 */ /* 0x000fe2000000001a */
[----:B------:R-:W-:Y:S01]  /*84e0*/  FFMA R99, R63, R39, R28 ;  /* 0x000000273f637223 */ /* 0x000fe2000000001c */
[----:B------:R-:W-:Y:S01]  /*84f0*/  FFMA R28, R52, R48, R95 ;  /* 0x00000030341c7223 */ /* 0x000fe2000000005f */
[C---:B------:R-:W-:Y:S01]  /*8500*/  FFMA R29, R53.reuse, R41, R24 ;  /* 0x00000029351d7223 */ /* 0x040fe20000000018 */
[----:B------:R-:W-:Y:S01]  /*8510*/  FFMA R26, R54, R38, R27 ;  /* 0x00000026361a7223 */ /* 0x000fe2000000001b */
[----:B------:R-:W-:Y:S01]  /*8520*/  FFMA R52, R52, R44, R97 ;  /* 0x0000002c34347223 */ /* 0x000fe20000000061 */
[----:B------:R-:W-:Y:S01]  /*8530*/  FFMA R25, R53, R49, R28 ;  /* 0x0000003135197223 */ /* 0x000fe2000000001c */
[----:B------:R-:W-:Y:S01]  /*8540*/  FFMA R24, R54, R42, R29 ;  /* 0x0000002a36187223 */ /* 0x000fe2000000001d */
        /* <DEDUP_REMOVED lines=22> */
[-C--:B-1----:R-:W-:Y:S01]  /*86b0*/  FFMA R18, R32, R44.reuse, R18 ;  /* 0x0000002c20127223 */ /* 0x082fe20000000012 */
[C---:B------:R-:W-:Y:S01]  /*86c0*/  FFMA R111, R67.reuse, R51, R52 ;  /* 0x00000033436f7223 */ /* 0x040fe20000000034 */
[----:B------:R-:W-:Y:S01]  /*86d0*/  FFMA R113, R67, R47, R66 ;  /* 0x0000002f43717223 */ /* 0x000fe20000000042 */
[C---:B--2---:R-:W-:Y:S01]  /*86e0*/  FFMA R28, R20.reuse, R44, R119 ;  /* 0x0000002c141c7223 */ /* 0x044fe20000000077 */
        /* <DEDUP_REMOVED lines=24> */
[----:B---3--:R-:W-:Y:S01]  /*8870*/  FFMA R74, R24, R44, R74 ;  /* 0x0000002c184a7223 */ /* 0x008fe2000000004a */
[----:B------:R-:W2:Y:S01]  /*8880*/  LDS.128 R28, [R79+0x50] ;  /* 0x000050004f1c7984 */ /* 0x000ea20000000c00 */
        /* <DEDUP_REMOVED lines=18> */
[----:B------:R-:W-:Y:S01]  /*89b0*/  LDS.128 R32, [R79+0xe0] ;  /* 0x0000e0004f207984 */ /* 0x000fe20000000c00 */
[C---:B------:R-:W-:Y:S01]  /*89c0*/  FFMA R72, R26.reuse, R42, R23 ;  /* 0x0000002a1a487223 */ /* 0x040fe20000000017 */
[C---:B------:R-:W-:Y:S01]  /*89d0*/  FFMA R74, R26.reuse, R38, R21 ;  /* 0x000000261a4a7223 */ /* 0x040fe20000000015 */
[-C--:B------:R-:W-:Y:S01]  /*89e0*/  FFMA R109, R63, R51.reuse, R62 ;  /* 0x000000333f6d7223 */ /* 0x080fe2000000003e */
[----:B------:R-:W3:Y:S01]  /*89f0*/  LDS.128 R52, [R78+0x160] ;  /* 0x000160004e347984 */ /* 0x000ee20000000c00 */
[----:B------:R-:W-:Y:S01]  /*8a00*/  FFMA R76, R26, R50, R25 ;  /* 0x000000321a4c7223 */ /* 0x000fe20000000019 */
[C---:B-1----:R-:W-:Y:S01]  /*8a10*/  FFMA R26, R64.reuse, R36, R87 ;  /* 0x00000024401a7223 */ /* 0x042fe20000000057 */
[C---:B------:R-:W-:Y:S01]  /*8a20*/  FFMA R24, R64.reuse, R40, R77 ;  /* 0x0000002840187223 */ /* 0x040fe2000000004d */
[----:B------:R-:W1:Y:S01]  /*8a30*/  LDS.128 R56, [R78+0x1e0] ;  /* 0x0001e0004e387984 */ /* 0x000e620000000c00 */
[C---:B------:R-:W-:Y:S01]  /*8a40*/  FFMA R68, R64.reuse, R48, R89 ;  /* 0x0000003040447223 */ /* 0x040fe20000000059 */
        /* <DEDUP_REMOVED lines=14> */
[----:B------:R-:W-:Y:S01]  /*8b30*/  FFMA R64, R66, R42, R89 ;  /* 0x0000002a42407223 */ /* 0x000fe20000000059 */
[----:B--2---:R-:W-:Y:S01]  /*8b40*/  FFMA R40, R28, R40, R73 ;  /* 0x000000281c287223 */ /* 0x004fe20000000049 */
        /* <DEDUP_REMOVED lines=18> */
[C---:B---3--:R-:W-:Y:S01]  /*8c70*/  FFMA R30, R32.reuse, R52, R85 ;  /* 0x00000034201e7223 */ /* 0x048fe20000000055 */
[C---:B------:R-:W-:Y:S01]  /*8c80*/  FFMA R73, R31.reuse, R39, R38 ;  /* 0x000000271f497223 */ /* 0x040fe20000000026 */
[C---:B------:R-:W-:Y:S01]  /*8c90*/  FFMA R75, R31.reuse, R51, R50 ;  /* 0x000000331f4b7223 */ /* 0x040fe20000000032 */
[----:B------:R-:W-:Y:S01]  /*8ca0*/  FFMA R88, R31, R47, R88 ;  /* 0x0000002f1f587223 */ /* 0x000fe20000000058 */
[C---:B-1----:R-:W-:Y:S01]  /*8cb0*/  FFMA R28, R32.reuse, R56, R19 ;  /* 0x00000038201c7223 */ /* 0x042fe20000000013 */
[C---:B------:R-:W-:Y:S01]  /*8cc0*/  FFMA R37, R33.reuse, R53, R30 ;  /* 0x0000003521257223 */ /* 0x040fe2000000001e */
[----:B------:R-:W-:Y:S01]  /*8cd0*/  LDS.128 R44, [R79+0x1160] ;  /* 0x001160004f2c7984 */ /* 0x000fe20000000c00 */
[----:B----4-:R-:W-:Y:S01]  /*8ce0*/  FFMA R36, R32, R20, R99 ;  /* 0x0000001420247223 */ /* 0x010fe20000000063 */
[C---:B------:R-:W-:Y:S01]  /*8cf0*/  FFMA R39, R33.reuse, R57, R28 ;  /* 0x0000003921277223 */ /* 0x040fe2000000001c */
[----:B------:R-:W-:Y:S01]  /*8d00*/  FFMA R96, R34, R54, R37 ;  /* 0x0000003622607223 */ /* 0x000fe20000000025 */
[----:B------:R-:W1:Y:S01]  /*8d10*/  LDS.128 R28, [R79+0x1060] ;  /* 0x001060004f1c7984 */ /* 0x000e620000000c00 */
[----:B------:R-:W-:Y:S01]  /*8d20*/  FFMA R32, R32, R60, R109 ;  /* 0x0000003c20207223 */ /* 0x000fe2000000006d */
[----:B------:R-:W-:Y:S01]  /*8d30*/  FFMA R19, R33, R21, R36 ;  /* 0x0000001521137223 */ /* 0x000fe20000000024 */
[----:B------:R-:W-:Y:S01]  /*8d40*/  FFMA R96, R35, R55, R96 ;  /* 0x0000003723607223 */ /* 0x000fe20000000060 */
[----:B------:R-:W-:Y:S01]  /*8d50*/  LDS.128 R68, [R79+0x11e0] ;  /* 0x0011e0004f447984 */ /* 0x000fe20000000c00 */
        /* <DEDUP_REMOVED lines=36> */
[C---:B-1----:R-:W-:Y:S01]  /*8fa0*/  FFMA R24, R28.reuse, R56, R119 ;  /* 0x000000381c187223 */ /* 0x042fe20000000077 */
        /* <DEDUP_REMOVED lines=12> */
[----:B------:R-:W-:Y:S01]  /*9070*/  FFMA R29, R29, R53, R28 ;  /* 0x000000351d1d7223 */ /* 0x000fe2000000001c */
[C---:B------:R-:W-:Y:S01]  /*9080*/  FFMA R97, R31.reuse, R23, R26 ;  /* 0x000000171f617223 */ /* 0x040fe2000000001a */
[----:B------:R-:W-:Y:S01]  /*9090*/  FFMA R105, R31, R59, R24 ;  /* 0x0000003b1f697223 */ /* 0x000fe20000000018 */
[----:B------:R-:W1:Y:S01]  /*90a0*/  LDS.128 R64, [R79+0x60] ;  /* 0x000060004f407984 */ /* 0x000e620000000c00 */
[C---:B---3--:R-:W-:Y:S01]  /*90b0*/  FFMA R18, R32.reuse, R56, R18 ;  /* 0x0000003820127223 */ /* 0x048fe20000000012 */
        /* <DEDUP_REMOVED lines=26> */
[-C--:B------:R-:W-:Y:S01]  /*9260*/  FFMA R85, R35, R55.reuse, R34 ;  /* 0x0000003723557223 */ /* 0x080fe20000000022 */
[C---:B------:R-:W-:Y:S01]  /*9270*/  FFMA R18, R46.reuse, R58, R29 ;  /* 0x0000003a2e127223 */ /* 0x040fe2000000001d */
[C---:B------:R-:W-:Y:S01]  /*9280*/  FFMA R44, R46.reuse, R54, R27 ;  /* 0x000000362e2c7223 */ /* 0x040fe2000000001b */
[C---:B------:R-:W-:Y:S01]  /*9290*/  FFMA R48, R46.reuse, R22, R25 ;  /* 0x000000162e307223 */ /* 0x040fe20000000019 */
[----:B------:R-:W-:Y:S01]  /*92a0*/  FFMA R46, R46, R62, R45 ;  /* 0x0000003e2e2e7223 */ /* 0x000fe2000000002d */
[----:B------:R-:W-:Y:S01]  /*92b0*/  LDS.128 R24, [R79+0xf0] ;  /* 0x0000f0004f187984 */ /* 0x000fe20000000c00 */
[C---:B------:R-:W-:Y:S01]  /*92c0*/  FFMA R115, R47.reuse, R55, R44 ;  /* 0x000000372f737223 */ /* 0x040fe2000000002c */
[C---:B------:R-:W-:Y:S01]  /*92d0*/  FFMA R44, R68.reuse, R20, R87 ;  /* 0x00000014442c7223 */ /* 0x040fe20000000057 */
[C---:B------:R-:W-:Y:S01]  /*92e0*/  FFMA R119, R47.reuse, R63, R46 ;  /* 0x0000003f2f777223 */ /* 0x040fe2000000002e */
[----:B------:R-:W2:Y:S01]  /*92f0*/  LDS.128 R28, [R78+0xf0] ;  /* 0x0000f0004e1c7984 */ /* 0x000ea20000000c00 */
[----:B------:R-:W-:Y:S01]  /*9300*/  FFMA R46, R68, R60, R89 ;  /* 0x0000003c442e7223 */ /* 0x000fe20000000059 */
[C---:B------:R-:W-:Y:S01]  /*9310*/  FFMA R117, R47.reuse, R23, R48 ;  /* 0x000000172f757223 */ /* 0x040fe20000000030 */
[----:B------:R-:W-:Y:S01]  /*9320*/  FFMA R123, R47, R59, R18 ;  /* 0x0000003b2f7b7223 */ /* 0x000fe20000000012 */
[----:B------:R-:W3:Y:S01]  /*9330*/  LDS.128 R32, [R78+0x170] ;  /* 0x000170004e207984 */ /* 0x000ee20000000c00 */
[C---:B------:R-:W-:Y:S01]  /*9340*/  FFMA R45, R69.reuse, R61, R46 ;  /* 0x0000003d452d7223 */ /* 0x040fe2000000002e */
[----:B------:R-:W-:Y:S01]  /*9350*/  FFMA R47, R69, R21, R44 ;  /* 0x00000015452f7223 */ /* 0x000fe2000000002c */
[----:B-1----:R-:W-:Y:S01]  /*9360*/  FFMA R20, R64, R20, R73 ;  /* 0x0000001440147223 */ /* 0x002fe20000000049 */
[----:B------:R-:W1:Y:S01]  /*9370*/  LDS.128 R36, [R78+0x1f0] ;  /* 0x0001f0004e247984 */ /* 0x000e620000000c00 */
[C---:B------:R-:W-:Y:S01]  /*9380*/  FFMA R46, R70.reuse, R62, R45 ;  /* 0x0000003e462e7223 */ /* 0x040fe2000000002d */
[----:B------:R-:W-:Y:S01]  /*9390*/  FFMA R44, R70, R22, R47 ;  /* 0x00000016462c7223 */ /* 0x000fe2000000002f */
[----:B------:R-:W-:Y:S01]  /*93a0*/  FFMA R18, R68, R52, R77 ;  /* 0x0000003444127223 */ /* 0x000fe2000000004d */
[----:B------:R-:W4:Y:S01]  /*93b0*/  LDS.128 R40, [R78+0x70] ;  /* 0x000070004e287984 */ /* 0x000f220000000c00 */
[C---:B------:R-:W-:Y:S01]  /*93c0*/  FFMA R89, R71.reuse, R63, R46 ;  /* 0x0000003f47597223 */ /* 0x040fe2000000002e */
[----:B------:R-:W-:Y:S01]  /*93d0*/  FFMA R87, R71, R23, R44 ;  /* 0x0000001747577223 */ /* 0x000fe2000000002c */
[C---:B------:R-:W-:Y:S01]  /*93e0*/  FFMA R60, R64.reuse, R60, R75 ;  /* 0x0000003c403c7223 */ /* 0x040fe2000000004b */
[----:B------:R-:W4:Y:S01]  /*93f0*/  LDS.128 R48, [R79+0x170] ;  /* 0x000170004f307984 */ /* 0x000f220000000c00 */
[----:B------:R-:W-:Y:S01]  /*9400*/  FFMA R21, R65, R21, R20 ;  /* 0x0000001541157223 */ /* 0x000fe20000000014 */
[----:B------:R-:W-:Y:S01]  /*9410*/  FFMA R77, R69, R53, R18 ;  /* 0x00000035454d7223 */ /* 0x000fe20000000012 */
[----:B------:R-:W-:Y:S01]  /*9420*/  FFMA R86, R64, R52, R86 ;  /* 0x0000003440567223 */ /* 0x000fe20000000056 */
[----:B------:R-:W4:Y:S01]  /*9430*/  LDS.128 R44, [R79+0x1f0] ;  /* 0x0001f0004f2c7984 */ /* 0x000f220000000c00 */
[C---:B------:R-:W-:Y:S01]  /*9440*/  FFMA R61, R65.reuse, R61, R60 ;  /* 0x0000003d413d7223 */ /* 0x040fe2000000003c */
[----:B------:R-:W-:Y:S01]  /*9450*/  FFMA R22, R66, R22, R21 ;  /* 0x0000001642167223 */ /* 0x000fe20000000015 */
[----:B------:R-:W-:Y:S01]  /*9460*/  FFMA R68, R68, R56, R101 ;  /* 0x0000003844447223 */ /* 0x000fe20000000065 */
[----:B------:R-:W-:Y:S01]  /*9470*/  FFMA R18, R70, R54, R77 ;  /* 0x0000003646127223 */ /* 0x000fe2000000004d */
[----:B------:R-:W-:Y:S01]  /*9480*/  FFMA R53, R65, R53, R86 ;  /* 0x0000003541357223 */ /* 0x000fe20000000056 */
[C---:B------:R-:W-:Y:S01]  /*9490*/  FFMA R62, R66.reuse, R62, R61 ;  /* 0x0000003e423e7223 */ /* 0x040fe2000000003d */
[----:B------:R-:W-:Y:S01]  /*94a0*/  FFMA R61, R67, R23, R22 ;  /* 0x00000017433d7223 */ /* 0x000fe20000000016 */
[----:B------:R-:W-:Y:S01]  /*94b0*/  FFMA R69, R69, R57, R68 ;  /* 0x0000003945457223 */ /* 0x000fe20000000044 */
[-C--:B------:R-:W-:Y:S01]  /*94c0*/  FFMA R77, R71, R55.reuse, R18 ;  /* 0x00000037474d7223 */ /* 0x080fe20000000012 */
[----:B------:R-:W-:Y:S01]  /*94d0*/  FFMA R54, R66, R54, R53 ;  /* 0x0000003642367223 */ /* 0x000fe20000000035 */
[----:B------:R-:W4:Y:S01]  /*94e0*/  LDS.128 R20, [R79+0x1070] ;  /* 0x001070004f147984 */ /* 0x000f220000000c00 */
[----:B------:R-:W-:Y:S01]  /*94f0*/  FFMA R88, R64, R56, R88 ;  /* 0x0000003840587223 */ /* 0x000fe20000000058 */
[----:B------:R-:W-:Y:S01]  /*9500*/  FFMA R70, R70, R58, R69 ;  /* 0x0000003a46467223 */ /* 0x000fe20000000045 */
[C---:B------:R-:W-:Y:S01]  /*9510*/  FFMA R73, R67.reuse, R55, R54 ;  /* 0x0000003743497223 */ /* 0x040fe20000000036 */
[----:B------:R-:W-:Y:S01]  /*9520*/  FFMA R63, R67, R63, R62 ;  /* 0x0000003f433f7223 */ /* 0x000fe2000000003e */
[----:B------:R-:W-:Y:S01]  /*9530*/  FFMA R57, R65, R57, R88 ;  /* 0x0000003941397223 */ /* 0x000fe20000000058 */
[----:B------:R-:W-:Y:S01]  /*9540*/  FFMA R121, R71, R59, R70 ;  /* 0x0000003b47797223 */ /* 0x000fe20000000046 */
[----:B--2---:R-:W-:-:S02]  /*9550*/  FFMA R98, R24, R28, R98 ;  /* 0x0000001c18627223 */ /* 0x004fc40000000062 */
[----:B------:R-:W-:Y:S01]  /*9560*/  FFMA R58, R66, R58, R57 ;  /* 0x0000003a423a7223 */ /* 0x000fe20000000039 */
[----:B---3--:R-:W-:-:S03]  /*9570*/  FFMA R96, R24, R32, R96 ;  /* 0x0000002018607223 */ /* 0x008fc60000000060 */
[----:B------:R-:W-:Y:S01]  /*9580*/  FFMA R75, R67, R59, R58 ;  /* 0x0000003b434b7223 */ /* 0x000fe2000000003a */
[C---:B-1----:R-:W-:Y:S01]  /*9590*/  FFMA R18, R24.reuse, R36, R19 ;  /* 0x0000002418127223 */ /* 0x042fe20000000013 */
[C---:B------:R-:W-:Y:S01]  /*95a0*/  FFMA R19, R25.reuse, R29, R98 ;  /* 0x0000001d19137223 */ /* 0x040fe20000000062 */
[C---:B------:R-:W-:Y:S01]  /*95b0*/  FFMA R53, R25.reuse, R33, R96 ;  /* 0x0000002119357223 */ /* 0x040fe20000000060 */
[----:B----4-:R-:W-:Y:S01]  /*95c0*/  FFMA R102, R24, R40, R102 ;  /* 0x0000002818667223 */ /* 0x010fe20000000066 */
[C---:B------:R-:W-:Y:S01]  /*95d0*/  FFMA R55, R25.reuse, R37, R18 ;  /* 0x0000002519377223 */ /* 0x040fe20000000012 */
[C---:B------:R-:W-:Y:S01]  /*95e0*/  FFMA R70, R26.reuse, R30, R19 ;  /* 0x0000001e1a467223 */ /* 0x040fe20000000013 */
[C---:B------:R-:W-:Y:S01]  /*95f0*/  FFMA R18, R26.reuse, R34, R53 ;  /* 0x000000221a127223 */ /* 0x040fe20000000035 */
[----:B------:R-:W-:Y:S01]  /*9600*/  FFMA R25, R25, R41, R102 ;  /* 0x0000002919197223 */ /* 0x000fe20000000066 */
[----:B------:R-:W-:Y:S01]  /*9610*/  FFMA R68, R26, R38, R55 ;  /* 0x000000261a447223 */ /* 0x000fe20000000037 */
[C---:B------:R-:W-:Y:S01]  /*9620*/  FFMA R94, R48.reuse, R40, R94 ;  /* 0x00000028305e7223 */ /* 0x040fe2000000005e */
[----:B------:R-:W-:Y:S01]  /*9630*/  FFMA R92, R48, R28, R92 ;  /* 0x0000001c305c7223 */ /* 0x000fe2000000005c */
[----:B------:R-:W-:Y:S01]  /*9640*/  FFMA R26, R26, R42, R25 ;  /* 0x0000002a1a1a7223 */ /* 0x000fe20000000019 */
        /* <DEDUP_REMOVED lines=48> */
[C---:B-1----:R-:W-:Y:S01]  /*9950*/  FFMA R18, R52.reuse, R32, R85 ;  /* 0x0000002034127223 */ /* 0x042fe20000000055 */
        /* <DEDUP_REMOVED lines=46> */
[----:B------:R-:W-:-:S02]  /*9c40*/  IADD3 R6, P4, R6, 0x80, RZ ;  /* 0x0000008006067810 */ /* 0x000fc40007f9e0ff */
[----:B------:R-:W-:Y:S02]  /*9c50*/  IADD3 R10, P2, R10, 0x80, RZ ;  /* 0x000000800a0a7810 */ /* 0x000fe40007f5e0ff */
[----:B------:R-:W-:Y:S02]  /*9c60*/  IADD3.X R17, RZ, R17, RZ, P4, !PT ;  /* 0x00000011ff117210 */ /* 0x000fe400027fe4ff */
[----:B------:R-:W-:Y:S02]  /*9c70*/  IADD3.X R13, RZ, R13, RZ, P2, !PT ;  /* 0x0000000dff0d7210 */ /* 0x000fe400017fe4ff */
[----:B---3--:R-:W-:Y:S02]  /*9c80*/  MOV R52, R12 ;  /* 0x0000000c00347202 */ /* 0x008fe40000000f00 */
[----:B------:R-:W-:Y:S02]  /*9c90*/  MOV R53, R15 ;  /* 0x0000000f00357202 */ /* 0x000fe40000000f00 */
[----:B------:R-:W-:-:S03]  /*9ca0*/  IADD3 R12, P3, R12, 0x80, RZ ;  /* 0x000000800c0c7810 */ /* 0x000fc60007f7e0ff */
[----:B------:R3:W-:Y:S01]  /*9cb0*/  LDGSTS.E.BYPASS.128 [R82], [R52.64], !P0 ;  /* 0x0000000034527fae */ /* 0x0007e2000c101c44 */
[----:B------:R-:W-:-:S03]  /*9cc0*/  IADD3.X R15, RZ, R15, RZ, P3, !PT ;  /* 0x0000000fff0f7210 */ /* 0x000fc60001ffe4ff */
[----:B------:R4:W-:Y:S01]  /*9cd0*/  LDGSTS.E.BYPASS.128 [R81], [R54.64], !P0 ;  /* 0x0000000036517fae */ /* 0x0009e2000c101c44 */
[C---:B-1----:R-:W-:Y:S01]  /*9ce0*/  FFMA R24, R44.reuse, R32, R77 ;  /* 0x000000202c187223 */ /* 0x042fe2000000004d */
[C---:B------:R-:W-:Y:S01]  /*9cf0*/  FFMA R60, R44.reuse, R28, R87 ;  /* 0x0000001c2c3c7223 */ /* 0x040fe20000000057 */
[C---:B------:R-:W-:Y:S01]  /*9d00*/  FFMA R18, R44.reuse, R36, R121 ;  /* 0x000000242c127223 */ /* 0x040fe20000000079 */
[----:B------:R-:W-:Y:S01]  /*9d10*/  FFMA R44, R44, R40, R89 ;  /* 0x000000282c2c7223 */ /* 0x000fe20000000059 */
[C---:B------:R-:W-:Y:S01]  /*9d20*/  FFMA R85, R45.reuse, R33, R24 ;  /* 0x000000212d557223 */ /* 0x040fe20000000018 */
[C---:B------:R-:W-:Y:S01]  /*9d30*/  FFMA R77, R45.reuse, R29, R60 ;  /* 0x0000001d2d4d7223 */ /* 0x040fe2000000003c */
[C---:B--2---:R-:W-:Y:S01]  /*9d40*/  FFMA R28, R48.reuse, R28, R61 ;  /* 0x0000001c301c7223 */ /* 0x044fe2000000003d */
[----:B---3--:R-:W-:Y:S01]  /*9d50*/  MOV R52, R2 ;  /* 0x0000000200347202 */ /* 0x008fe20000000f00 */
[C---:B------:R-:W-:Y:S01]  /*9d60*/  FFMA R40, R48.reuse, R40, R63 ;  /* 0x0000002830287223 */ /* 0x040fe2000000003f */
[----:B------:R-:W-:Y:S01]  /*9d70*/  MOV R53, R3 ;  /* 0x0000000300357202 */ /* 0x000fe20000000f00 */
[C---:B------:R-:W-:Y:S01]  /*9d80*/  FFMA R32, R48.reuse, R32, R73 ;  /* 0x0000002030207223 */ /* 0x040fe20000000049 */
[----:B----4-:R-:W-:Y:S01]  /*9d90*/  MOV R54, R8 ;  /* 0x0000000800367202 */ /* 0x010fe20000000f00 */
[----:B------:R-:W-:Y:S01]  /*9da0*/  FFMA R36, R48, R36, R75 ;  /* 0x0000002430247223 */ /* 0x000fe2000000004b */
[----:B------:R-:W-:Y:S01]  /*9db0*/  MOV R55, R11 ;  /* 0x0000000b00377202 */ /* 0x000fe20000000f00 */
[C---:B------:R-:W-:Y:S01]  /*9dc0*/  FFMA R23, R45.reuse, R41, R44 ;  /* 0x000000292d177223 */ /* 0x040fe2000000002c */
[----:B------:R-:W-:Y:S01]  /*9dd0*/  FFMA R45, R45, R37, R18 ;  /* 0x000000252d2d7223 */ /* 0x000fe20000000012 */
[----:B------:R-:W-:Y:S01]  /*9de0*/  IADD3 R2, P1, R52, 0x80, RZ ;  /* 0x0000008034027810 */ /* 0x000fe20007f3e0ff */
[C---:B------:R-:W-:Y:S01]  /*9df0*/  FFMA R24, R46.reuse, R30, R77 ;  /* 0x0000001e2e187223 */ /* 0x040fe2000000004d */
[----:B------:R1:W-:Y:S01]  /*9e00*/  LDGSTS.E.BYPASS.128 [R80], [R54.64], !P0 ;  /* 0x0000000036507fae */ /* 0x0003e2000c101c44 */
[C---:B------:R-:W-:Y:S01]  /*9e10*/  FFMA R18, R46.reuse, R34, R85 ;  /* 0x000000222e127223 */ /* 0x040fe20000000055 */
[C---:B------:R-:W-:Y:S01]  /*9e20*/  FFMA R29, R49.reuse, R29, R28 ;  /* 0x0000001d311d7223 */ /* 0x040fe2000000001c */
[C---:B------:R-:W-:Y:S01]  /*9e30*/  FFMA R41, R49.reuse, R41, R40 ;  /* 0x0000002931297223 */ /* 0x040fe20000000028 */
[----:B------:R-:W0:Y:S01]  /*9e40*/  LDGDEPBAR ;  /* 0x00000000000079af */ /* 0x000e220000000000 */
[C---:B------:R-:W-:Y:S01]  /*9e50*/  FFMA R33, R49.reuse, R33, R32 ;  /* 0x0000002131217223 */ /* 0x040fe20000000020 */
[----:B------:R-:W-:Y:S01]  /*9e60*/  FFMA R37, R49, R37, R36 ;  /* 0x0000002531257223 */ /* 0x000fe20000000024 */
[C---:B------:R-:W-:Y:S01]  /*9e70*/  FFMA R44, R46.reuse, R42, R23 ;  /* 0x0000002a2e2c7223 */ /* 0x040fe20000000017 */
[----:B------:R1:W-:Y:S01]  /*9e80*/  LDGSTS.E.BYPASS.128 [R83+0x2000], [R52.64], !P0 ;  /* 0x0200000034537fae */ /* 0x0003e2000c101c44 */
[----:B------:R-:W-:Y:S01]  /*9e90*/  IADD3.X R3, RZ, R53, RZ, P1, !PT ;  /* 0x00000035ff037210 */ /* 0x000fe20000ffe4ff */
[----:B------:R-:W-:Y:S01]  /*9ea0*/  FFMA R46, R46, R38, R45 ;  /* 0x000000262e2e7223 */ /* 0x000fe2000000002d */
[C---:B------:R-:W-:Y:S01]  /*9eb0*/  FFMA R87, R47.reuse, R31, R24 ;  /* 0x0000001f2f577223 */ /* 0x040fe20000000018 */
[----:B------:R1:W-:Y:S01]  /*9ec0*/  LDGSTS.E.BYPASS.128 [R82+0x2000], [R52.64], !P0 ;  /* 0x0200000034527fae */ /* 0x0003e2000c101c44 */
[C---:B------:R-:W-:Y:S01]  /*9ed0*/  FFMA R77, R47.reuse, R35, R18 ;  /* 0x000000232f4d7223 */ /* 0x040fe20000000012 */
[C---:B------:R-:W-:Y:S01]  /*9ee0*/  FFMA R30, R50.reuse, R30, R29 ;  /* 0x0000001e321e7223 */ /* 0x040fe2000000001d */
[C---:B------:R-:W-:Y:S01]  /*9ef0*/  FFMA R24, R50.reuse, R42, R41 ;  /* 0x0000002a32187223 */ /* 0x040fe20000000029 */
[----:B------:R1:W-:Y:S01]  /*9f00*/  LDGSTS.E.BYPASS.128 [R81+0x2000], [R52.64], !P0 ;  /* 0x0200000034517fae */ /* 0x0003e2000c101c44 */
[C---:B------:R-:W-:Y:S01]  /*9f10*/  FFMA R18, R50.reuse, R34, R33 ;  /* 0x0000002232127223 */ /* 0x040fe20000000021 */
[----:B------:R-:W-:Y:S01]  /*9f20*/  FFMA R38, R50, R38, R37 ;  /* 0x0000002632267223 */ /* 0x000fe20000000025 */
[----:B------:R-:W-:Y:S01]  /*9f30*/  IADD3 R8, P1, R8, 0x80, RZ ;  /* 0x0000008008087810 */ /* 0x000fe20007f3e0ff */
[----:B------:R1:W-:Y:S01]  /*9f40*/  LDGSTS.E.BYPASS.128 [R80+0x2000], [R52.64], !P0 ;  /* 0x0200000034507fae */ /* 0x0003e2000c101c44 */
[C---:B------:R-:W-:Y:S01]  /*9f50*/  FFMA R23, R47.reuse, R43, R44 ;  /* 0x0000002b2f177223 */ /* 0x040fe2000000002c */
[----:B------:R-:W-:Y:S01]  /*9f60*/  FFMA R89, R47, R39, R46 ;  /* 0x000000272f597223 */ /* 0x000fe2000000002e */
[C---:B------:R-:W-:Y:S01]  /*9f70*/  FFMA R99, R51.reuse, R31, R30 ;  /* 0x0000001f33637223 */ /* 0x040fe2000000001e */
[----:B------:R-:W0:Y:S01]  /*9f80*/  LDGDEPBAR ;  /* 0x00000000000079af */ /* 0x000e220000000000 */
[C---:B------:R-:W-:Y:S01]  /*9f90*/  FFMA R24, R51.reuse, R43, R24 ;  /* 0x0000002b33187223 */ /* 0x040fe20000000018 */
[C---:B------:R-:W-:Y:S01]  /*9fa0*/  FFMA R18, R51.reuse, R35, R18 ;  /* 0x0000002333127223 */ /* 0x040fe20000000012 */
[----:B------:R-:W-:Y:S01]  /*9fb0*/  FFMA R109, R51, R39, R38 ;  /* 0x00000027336d7223 */ /* 0x000fe20000000026 */
[----:B------:R-:W-:Y:S01]  /*9fc0*/  IADD3.X R11, RZ, R11, RZ, P1, !PT ;  /* 0x0000000bff0b7210 */ /* 0x000fe20000ffe4ff */
[----:B------:R-:W-:-:S04]  /*9fd0*/  DEPBAR.LE SB0, 0x0 ;  /* 0x000080000000791a */ /* 0x000fc80000000000 */
[----:B------:R-:W-:Y:S06]  /*9fe0*/  BAR.SYNC 0x0 ;  /* 0x0000000000007b1d */ /* 0x000fec0000000000 */
[----:B-1----:R-:W-:Y:S01]  /*9ff0*/  @P0 CALL.REL.NOINC `(.L_x_2) ;  /* 0x0000001000000944 */ /* 0x002fe20003c00000 */
[----:B------:R-:W-:Y:S05]  /*a000*/  BRA `(.L_x_3) ;  /* 0xffffb78000007947 */ /* 0x000fea000383ffff */
.L_x_2:
[----:B------:R-:W-:Y:S01]  /*a010*/  LOP3.LUT R7, R7, 0x3c, RZ, 0xc0, !PT ;  /* 0x0000003c07077812 */ /* 0x000fe200078ec0ff */
[----:B------:R-:W-:-:S04]  /*a020*/  DEPBAR.LE SB0, 0x0 ;  /* 0x000080000000791a */ /* 0x000fc80000000000 */
[----:B------:R-:W-:Y:S01]  /*a030*/  SHF.L.U32 R2, R9, 0x2, RZ ;  /* 0x0000000209027819 */ /* 0x000fe200000006ff */
[----:B------:R-:W-:Y:S06]  /*a040*/  BAR.SYNC 0x0 ;  /* 0x0000000000007b1d */ /* 0x000fec0000000000 */
[----:B------:R-:W-:Y:S01]  /*a050*/  IMAD R6, R7, 0x41, R2 ;  /* 0x0000004107067824 */ /* 0x000fe200078e0202 */
[----:B------:R-:W-:Y:S01]  /*a060*/  MOV R2, 0x4 ;  /* 0x0000000400027802 */ /* 0x000fe20000000f00 */
[----:B------:R-:W-:Y:S01]  /*a070*/  IMAD R7, R9, 0x41, R7 ;  /* 0x0000004109077824 */ /* 0x000fe200078e0207 */
[----:B------:R-:W-:-:S02]  /*a080*/  LEA R9, R0, R9, 0x6 ;  /* 0x0000000900097211 */ /* 0x000fc400078e30ff */
[----:B------:R-:W-:Y:S01]  /*a090*/  STS.128 [R6.X4], R24 ;  /* 0x0000001806007388 */ /* 0x000fe20000004c00 */
[C---:B------:R-:W-:Y:S01]  /*a0a0*/  ISETP.GE.AND P0, PT, R5.reuse, c[0x0][0x188], PT ;  /* 0x0000620005007a0c */ /* 0x040fe20003f06270 */
[C---:B------:R-:W-:Y:S01]  /*a0b0*/  IMAD.WIDE R2, R5.reuse, R2, c[0x0][0x180] ;  /* 0x0000600005027625 */ /* 0x040fe200078e0202 */
[----:B------:R-:W-:Y:S01]  /*a0c0*/  LOP3.LUT R4, R5, 0x2, RZ, 0xfc, !PT ;  /* 0x0000000205047812 */ /* 0x000fe200078efcff */
[----:B------:R-:W-:Y:S01]  /*a0d0*/  STS.128 [R6.X4+0x80], R20 ;  /* 0x0000801406007388 */ /* 0x000fe20000004c00 */
[C---:B------:R-:W-:Y:S02]  /*a0e0*/  ISETP.GE.AND P1, PT, R9.reuse, 0x1, PT ;  /* 0x000000010900780c */ /* 0x040fe40003f26270 */
[----:B------:R-:W-:Y:S01]  /*a0f0*/  ISETP.LT.AND P3, PT, R9, 0x1, !P0 ;  /* 0x000000010900780c */ /* 0x000fe20004761270 */
[----:B------:R-:W-:Y:S01]  /*a100*/  STS.64 [R6.X4+0x208], R18 ;  /* 0x0002081206007388 */ /* 0x000fe20000004a00 */
[----:B------:R-:W-:Y:S02]  /*a110*/  ISETP.GE.AND P4, PT, R14, c[0x0][0x188], PT ;  /* 0x000062000e007a0c */ /* 0x000fe40003f86270 */
[----:B------:R-:W-:Y:S01]  /*a120*/  ISETP.GE.AND P2, PT, R16, c[0x0][0x188], PT ;  /* 0x0000620010007a0c */ /* 0x000fe20003f46270 */
[----:B------:R-:W-:Y:S01]  /*a130*/  STS.64 [R6.X4+0x108], R70 ;  /* 0x0001084606007388 */ /* 0x000fe20000004a00 */
[----:B------:R-:W-:-:S02]  /*a140*/  ISETP.LT.AND P5, PT, R14, c[0x0][0x188], !P1 ;  /* 0x000062000e007a0c */ /* 0x000fc40004fa1270 */
[----:B------:R-:W-:Y:S01]  /*a150*/  ISETP.LT.AND P6, PT, R4, c[0x0][0x188], !P1 ;  /* 0x0000620004007a0c */ /* 0x000fe20004fc1270 */
[----:B------:R-:W-:Y:S01]  /*a160*/  STS.64 [R6.X4+0x310], R68 ;  /* 0x0003104406007388 */ /* 0x000fe20000004a00 */
[----:B------:R-:W-:Y:S02]  /*a170*/  ISETP.LT.AND P1, PT, R16, c[0x0][0x188], !P1 ;  /* 0x0000620010007a0c */ /* 0x000fe40004f21270 */
[C---:B------:R-:W-:Y:S01]  /*a180*/  ISETP.LT.AND P0, PT, R0.reuse, RZ, !P0 ;  /* 0x000000ff0000720c */ /* 0x040fe20004701270 */
[----:B------:R-:W-:Y:S01]  /*a190*/  STS.64 [R6.X4+0x210], R66 ;  /* 0x0002104206007388 */ /* 0x000fe20000004a00 */
[C---:B------:R-:W-:Y:S02]  /*a1a0*/  ISETP.LT.AND P4, PT, R0.reuse, RZ, !P4 ;  /* 0x000000ff0000720c */ /* 0x040fe40006781270 */
[----:B------:R-:W-:Y:S01]  /*a1b0*/  ISETP.LT.AND P2, PT, R0, RZ, !P2 ;  /* 0x000000ff0000720c */ /* 0x000fe20005741270 */
[----:B------:R-:W-:Y:S04]  /*a1c0*/  STS.64 [R6.X4+0x288], R64 ;  /* 0x0002884006007388 */ /* 0x000fe80000004a00 */
[----:B------:R-:W-:Y:S04]  /*a1d0*/  STS.64 [R6.X4+0x188], R56 ;  /* 0x0001883806007388 */ /* 0x000fe80000004a00 */
[----:B------:R-:W-:Y:S04]  /*a1e0*/  STS.64 [R6.X4+0x390], R58 ;  /* 0x0003903a06007388 */ /* 0x000fe80000004a00 */
[----:B------:R-:W-:Y:S04]  /*a1f0*/  STS.64 [R6.X4+0x290], R76 ;  /* 0x0002904c06007388 */ /* 0x000fe80000004a00 */
[----:B------:R-:W-:Y:S04]  /*a200*/  STS [R6.X4+0x104], R99 ;  /* 0x0001046306007388 */ /* 0x000fe80000004800 */
[----:B------:R-:W-:Y:S04]  /*a210*/  STS [R6.X4+0x30c], R109 ;  /* 0x00030c6d06007388 */ /* 0x000fe80000004800 */
[----:B------:R-:W-:Y:S04]  /*a220*/  STS [R6.X4+0x110], R103 ;  /* 0x0001106706007388 */ /* 0x000fe80000004800 */
[----:B------:R-:W-:Y:S04]  /*a230*/  STS [R6.X4+0x318], R107 ;  /* 0x0003186b06007388 */ /* 0x000fe80000004800 */
[----:B------:R-:W-:Y:S04]  /*a240*/  STS [R6.X4+0x184], R101 ;  /* 0x0001846506007388 */ /* 0x000fe80000004800 */
[----:B------:R-:W-:Y:S04]  /*a250*/  STS [R6.X4+0x38c], R105 ;  /* 0x00038c6906007388 */ /* 0x000fe80000004800 */
[----:B------:R-:W-:Y:S04]  /*a260*/  STS [R6.X4+0x190], R87 ;  /* 0x0001905706007388 */ /* 0x000fe80000004800 */
[----:B------:R-:W-:Y:S04]  /*a270*/  STS [R6.X4+0x398], R89 ;  /* 0x0003985906007388 */ /* 0x000fe80000004800 */
[----:B------:R-:W-:Y:S06]  /*a280*/  BAR.SYNC 0x0 ;  /* 0x0000000000007b1d */ /* 0x000fec0000000000 */
[----:B------:R-:W1:Y:S04]  /*a290*/  LDS R11, [R7.X4] ;  /* 0x00000000070b7984 */ /* 0x000e680000004800 */
[----:B------:R-:W2:Y:S04]  /*a2a0*/  LDS R5, [R7.X4+0x4] ;  /* 0x0000040007057984 */ /* 0x000ea80000004800 */
[----:B------:R-:W3:Y:S04]  /*a2b0*/  LDS R9, [R7.X4+0x8] ;  /* 0x0000080007097984 */ /* 0x000ee80000004800 */
[----:B------:R-:W4:Y:S04]  /*a2c0*/  LDS R13, [R7.X4+0xc] ;  /* 0x00000c00070d7984 */ /* 0x000f280000004800 */
[----:B------:R-:W1:Y:S04]  /*a2d0*/  LDS R15, [R7.X4+0x820] ;  /* 0x00082000070f7984 */ /* 0x000e680000004800 */
        /* <DEDUP_REMOVED lines=17> */
[----:B------:R-:W2:Y:S04]  /*a3f0*/  LDS R45, [R7.X4+0x208c] ;  /* 0x00208c00072d7984 */ /* 0x000ea80000004800 */
[----:B------:R-:W3:Y:S04]  /*a400*/  LDS R55, [R7.X4+0x30c0] ;  /* 0x0030c00007377984 */ /* 0x000ee80000004800 */
[----:B------:R-:W4:Y:S04]  /*a410*/  LDS R57, [R7.X4+0x30c4] ;  /* 0x0030c40007397984 */ /* 0x000f280000004800 */
[----:B------:R-:W4:Y:S04]  /*a420*/  LDS R59, [R7.X4+0x30c8] ;  /* 0x0030c800073b7984 */ /* 0x000f280000004800 */
[----:B------:R-:W4:Y:S04]  /*a430*/  LDS R53, [R7.X4+0x28ac] ;  /* 0x0028ac0007357984 */ /* 0x000f280000004800 */
[----:B------:R-:W4:Y:S04]  /*a440*/  LDS R63, [R7.X4+0x38e0] ;  /* 0x0038e000073f7984 */ /* 0x000f280000004800 */
[----:B------:R-:W4:Y:S04]  /*a450*/  LDS R65, [R7.X4+0x38e4] ;  /* 0x0038e40007417984 */ /* 0x000f280000004800 */
[----:B------:R-:W4:Y:S04]  /*a460*/  LDS R67, [R7.X4+0x38e8] ;  /* 0x0038e80007437984 */ /* 0x000f280000004800 */
[----:B------:R-:W4:Y:S04]  /*a470*/  LDS R61, [R7.X4+0x30cc] ;  /* 0x0030cc00073d7984 */ /* 0x000f280000004800 */
[----:B-1----:R1:W-:Y:S01]  /*a480*/  @P3 STG.E [R2.64], R11 ;  /* 0x0000000b02003986 */ /* 0x0023e2000c101904 */
[----:B------:R-:W-:-:S03]  /*a490*/  ISETP.GE.AND P3, PT, R4, c[0x0][0x188], PT ;  /* 0x0000620004007a0c */ /* 0x000fc60003f66270 */
[----:B--2---:R1:W-:Y:S01]  /*a4a0*/  @P5 STG.E [R2.64+0x4], R5 ;  /* 0x0000040502005986 */ /* 0x0043e2000c101904 */
[----:B------:R-:W-:-:S03]  /*a4b0*/  ISETP.LT.AND P3, PT, R0, RZ, !P3 ;  /* 0x000000ff0000720c */ /* 0x000fc60005f61270 */
[----:B---3--:R1:W-:Y:S04]  /*a4c0*/  @P6 STG.E [R2.64+0x8], R9 ;  /* 0x0000080902006986 */ /* 0x0083e8000c101904 */
[----:B----4-:R1:W-:Y:S04]  /*a4d0*/  @P1 STG.E [R2.64+0xc], R13 ;  /* 0x00000c0d02001986 */ /* 0x0103e8000c101904 */
[----:B------:R1:W-:Y:S04]  /*a4e0*/  @P0 STG.E [R2.64], R15 ;  /* 0x0000000f02000986 */ /* 0x0003e8000c101904 */
[----:B------:R1:W-:Y:S04]  /*a4f0*/  @P4 STG.E [R2.64+0x4], R17 ;  /* 0x0000041102004986 */ /* 0x0003e8000c101904 */
[----:B------:R1:W-:Y:S04]  /*a500*/  @P3 STG.E [R2.64+0x8], R19 ;  /* 0x0000081302003986 */ /* 0x0003e8000c101904 */
[----:B------:R1:W-:Y:S04]  /*a510*/  @P0 STG.E [R2.64], R23 ;  /* 0x0000001702000986 */ /* 0x0003e8000c101904 */
[----:B------:R1:W-:Y:S04]  /*a520*/  @P4 STG.E [R2.64+0x4], R25 ;  /* 0x0000041902004986 */ /* 0x0003e8000c101904 */
        /* <DEDUP_REMOVED lines=21> */
[----:B------:R1:W-:Y:S01]  /*a680*/  @P2 STG.E [R2.64+0xc], R61 ;  /* 0x00000c3d02002986 */ /* 0x0003e2000c101904 */
[----:B------:R-:W-:Y:S05]  /*a690*/  @!P2 EXIT ;  /* 0x000000000000a94d */ /* 0x000fea0003800000 */
[----:B------:R-:W2:Y:S04]  /*a6a0*/  LDS R7, [R7.X4+0x38ec] ;  /* 0x0038ec0007077984 */ /* 0x000ea80000004800 */
[----:B--2---:R-:W-:Y:S01]  /*a6b0*/  STG.E [R2.64+0xc], R7 ;  /* 0x00000c0702007986 */ /* 0x004fe2000c101904 */
[----:B------:R-:W-:Y:S05]  /*a6c0*/  EXIT ;  /* 0x000000000000794d */ /* 0x000fea0003800000 */
.L_x_4:
[----:B------:R-:W-:-:S00]  /*a6d0*/  BRA `(.L_x_4) ;  /* 0xfffffff000007947 */ /* 0x000fc0000383ffff */
[----:B------:R-:W-:-:S00]  /*a6e0*/  NOP ;  /* 0x0000000000007918 */ /* 0x000fc00000000000 */
        /* <DEDUP_REMOVED lines=9> */
.L_x_5:


//--------------------- .nv.shared.triton_mm_plus_mm --------------------------
	.section	.nv.shared.triton_mm_plus_mm,"aw",@nobits
	.align	16
